//
// Generated by NVIDIA NVVM Compiler
//
// Compiler Build ID: CL-36424714
// Cuda compilation tools, release 13.0, V13.0.88
// Based on NVVM 20.0.0
//

.version 9.0
.target sm_100
.address_size 64

	// .globl	_Z7softmaxPfm
// _ZZ7softmaxPfmE5sdata has been demoted
// _ZZ11softmax_maxPfmE5sdata has been demoted
// _ZZ11softmax_maxPfmE7max_val has been demoted
// _ZZ6matmulPKfS0_PfiiE2As has been demoted
// _ZZ6matmulPKfS0_PfiiE2Bs has been demoted
// _ZZ4QK_VPKfS0_PfiiE2As has been demoted
// _ZZ4QK_VPKfS0_PfiiE2Bs has been demoted

.visible .entry _Z7softmaxPfm(
	.param .u64 .ptr .align 1 _Z7softmaxPfm_param_0,
	.param .u64 _Z7softmaxPfm_param_1
)
{
	.reg .pred 	%p<15>;
	.reg .b32 	%r<79>;
	.reg .b32 	%f<92>;
	.reg .b64 	%rd<74>;
	// demoted variable
	.shared .align 4 .b8 _ZZ7softmaxPfmE5sdata[128];
	ld.param.u64 	%rd23, [_Z7softmaxPfm_param_0];
	ld.param.u64 	%rd22, [_Z7softmaxPfm_param_1];
	cvta.to.global.u64 	%rd1, %rd23;
	mov.u32 	%r1, %tid.x;
	shl.b32 	%r40, %r1, 2;
	mov.u32 	%r41, _ZZ7softmaxPfmE5sdata;
	add.s32 	%r2, %r41, %r40;
	mov.b32 	%r42, 0;
	st.shared.u32 	[%r2], %r42;
	mov.u32 	%r3, %ntid.x;
	cvt.u64.u32 	%rd2, %r3;
	and.b64  	%rd24, %rd22, -4294967296;
	setp.ne.s64 	%p1, %rd24, 0;
	@%p1 bra 	$L__BB0_2;
	cvt.u32.u64 	%r43, %rd2;
	cvt.u32.u64 	%r44, %rd22;
	div.u32 	%r45, %r44, %r43;
	cvt.u64.u32 	%rd69, %r45;
	bra.uni 	$L__BB0_3;
$L__BB0_2:
	div.u64 	%rd69, %rd22, %rd2;
$L__BB0_3:
	setp.lt.u64 	%p2, %rd22, %rd2;
	@%p2 bra 	$L__BB0_11;
	mov.u32 	%r47, %ctaid.x;
	cvt.u64.u32 	%rd25, %r47;
	cvt.u64.u32 	%rd26, %r1;
	mad.lo.s64 	%rd6, %rd22, %rd25, %rd26;
	max.u64 	%rd7, %rd69, 1;
	and.b64  	%rd70, %rd7, 3;
	setp.lt.u64 	%p3, %rd69, 4;
	mov.b32 	%r70, 0;
	mov.f32 	%f90, 0f00000000;
	@%p3 bra 	$L__BB0_7;
	and.b64  	%rd71, %rd7, -4;
	shl.b32 	%r4, %r3, 2;
	shl.b32 	%r68, %r3, 1;
	mul.lo.s32 	%r67, %r3, 3;
	mov.f32 	%f90, 0f00000000;
	mov.b32 	%r66, 0;
	mov.u32 	%r69, %r3;
	mov.u32 	%r70, %r66;
$L__BB0_6:
	cvt.u64.u32 	%rd27, %r66;
	add.s64 	%rd28, %rd6, %rd27;
	shl.b64 	%rd29, %rd28, 2;
	add.s64 	%rd30, %rd1, %rd29;
	ld.global.f32 	%f12, [%rd30];
	fma.rn.f32 	%f13, %f12, 0f3BBB989D, 0f3F000000;
	cvt.sat.f32.f32 	%f14, %f13;
	mov.f32 	%f15, 0f4B400001;
	mov.f32 	%f16, 0f437C0000;
	fma.rm.f32 	%f17, %f14, %f16, %f15;
	add.f32 	%f18, %f17, 0fCB40007F;
	neg.f32 	%f19, %f18;
	fma.rn.f32 	%f20, %f12, 0f3FB8AA3B, %f19;
	fma.rn.f32 	%f21, %f12, 0f32A57060, %f20;
	mov.b32 	%r49, %f17;
	shl.b32 	%r50, %r49, 23;
	mov.b32 	%f22, %r50;
	ex2.approx.ftz.f32 	%f23, %f21;
	mul.f32 	%f24, %f23, %f22;
	st.global.f32 	[%rd30], %f24;
	add.f32 	%f25, %f90, %f24;
	cvt.u64.u32 	%rd31, %r69;
	add.s64 	%rd32, %rd6, %rd31;
	shl.b64 	%rd33, %rd32, 2;
	add.s64 	%rd34, %rd1, %rd33;
	ld.global.f32 	%f26, [%rd34];
	fma.rn.f32 	%f27, %f26, 0f3BBB989D, 0f3F000000;
	cvt.sat.f32.f32 	%f28, %f27;
	fma.rm.f32 	%f29, %f28, %f16, %f15;
	add.f32 	%f30, %f29, 0fCB40007F;
	neg.f32 	%f31, %f30;
	fma.rn.f32 	%f32, %f26, 0f3FB8AA3B, %f31;
	fma.rn.f32 	%f33, %f26, 0f32A57060, %f32;
	mov.b32 	%r51, %f29;
	shl.b32 	%r52, %r51, 23;
	mov.b32 	%f34, %r52;
	ex2.approx.ftz.f32 	%f35, %f33;
	mul.f32 	%f36, %f35, %f34;
	st.global.f32 	[%rd34], %f36;
	add.f32 	%f37, %f25, %f36;
	cvt.u64.u32 	%rd35, %r68;
	add.s64 	%rd36, %rd6, %rd35;
	shl.b64 	%rd37, %rd36, 2;
	add.s64 	%rd38, %rd1, %rd37;
	ld.global.f32 	%f38, [%rd38];
	fma.rn.f32 	%f39, %f38, 0f3BBB989D, 0f3F000000;
	cvt.sat.f32.f32 	%f40, %f39;
	fma.rm.f32 	%f41, %f40, %f16, %f15;
	add.f32 	%f42, %f41, 0fCB40007F;
	neg.f32 	%f43, %f42;
	fma.rn.f32 	%f44, %f38, 0f3FB8AA3B, %f43;
	fma.rn.f32 	%f45, %f38, 0f32A57060, %f44;
	mov.b32 	%r53, %f41;
	shl.b32 	%r54, %r53, 23;
	mov.b32 	%f46, %r54;
	ex2.approx.ftz.f32 	%f47, %f45;
	mul.f32 	%f48, %f47, %f46;
	st.global.f32 	[%rd38], %f48;
	add.f32 	%f49, %f37, %f48;
	cvt.u64.u32 	%rd39, %r67;
	add.s64 	%rd40, %rd6, %rd39;
	shl.b64 	%rd41, %rd40, 2;
	add.s64 	%rd42, %rd1, %rd41;
	ld.global.f32 	%f50, [%rd42];
	fma.rn.f32 	%f51, %f50, 0f3BBB989D, 0f3F000000;
	cvt.sat.f32.f32 	%f52, %f51;
	fma.rm.f32 	%f53, %f52, %f16, %f15;
	add.f32 	%f54, %f53, 0fCB40007F;
	neg.f32 	%f55, %f54;
	fma.rn.f32 	%f56, %f50, 0f3FB8AA3B, %f55;
	fma.rn.f32 	%f57, %f50, 0f32A57060, %f56;
	mov.b32 	%r55, %f53;
	shl.b32 	%r56, %r55, 23;
	mov.b32 	%f58, %r56;
	ex2.approx.ftz.f32 	%f59, %f57;
	mul.f32 	%f60, %f59, %f58;
	st.global.f32 	[%rd42], %f60;
	add.f32 	%f90, %f49, %f60;
	add.s32 	%r70, %r70, 4;
	add.s32 	%r69, %r69, %r4;
	add.s32 	%r68, %r68, %r4;
	add.s32 	%r67, %r67, %r4;
	add.s32 	%r66, %r66, %r4;
	add.s64 	%rd71, %rd71, -4;
	setp.eq.s64 	%p4, %rd71, 0;
	@%p4 bra 	$L__BB0_7;
	bra.uni 	$L__BB0_6;
$L__BB0_7:
	setp.eq.s64 	%p5, %rd70, 0;
	@%p5 bra 	$L__BB0_10;
	mul.lo.s32 	%r65, %r3, %r70;
$L__BB0_9:
	.pragma "nounroll";
	cvt.u64.u32 	%rd43, %r65;
	add.s64 	%rd44, %rd6, %rd43;
	shl.b64 	%rd45, %rd44, 2;
	add.s64 	%rd46, %rd1, %rd45;
	ld.global.f32 	%f61, [%rd46];
	fma.rn.f32 	%f62, %f61, 0f3BBB989D, 0f3F000000;
	cvt.sat.f32.f32 	%f63, %f62;
	mov.f32 	%f64, 0f4B400001;
	mov.f32 	%f65, 0f437C0000;
	fma.rm.f32 	%f66, %f63, %f65, %f64;
	add.f32 	%f67, %f66, 0fCB40007F;
	neg.f32 	%f68, %f67;
	fma.rn.f32 	%f69, %f61, 0f3FB8AA3B, %f68;
	fma.rn.f32 	%f70, %f61, 0f32A57060, %f69;
	mov.b32 	%r57, %f66;
	shl.b32 	%r58, %r57, 23;
	mov.b32 	%f71, %r58;
	ex2.approx.ftz.f32 	%f72, %f70;
	mul.f32 	%f73, %f72, %f71;
	st.global.f32 	[%rd46], %f73;
	add.f32 	%f90, %f90, %f73;
	add.s32 	%r65, %r65, %r3;
	add.s64 	%rd70, %rd70, -1;
	setp.ne.s64 	%p6, %rd70, 0;
	@%p6 bra 	$L__BB0_9;
$L__BB0_10:
	st.shared.f32 	[%r2], %f90;
$L__BB0_11:
	setp.lt.u32 	%p7, %r3, 2;
	mov.u32 	%r71, %r3;
	@%p7 bra 	$L__BB0_15;
$L__BB0_12:
	shr.u32 	%r22, %r71, 1;
	bar.sync 	0;
	setp.ge.u32 	%p8, %r1, %r22;
	@%p8 bra 	$L__BB0_14;
	shl.b32 	%r59, %r22, 2;
	add.s32 	%r60, %r2, %r59;
	ld.shared.f32 	%f74, [%r60];
	ld.shared.f32 	%f75, [%r2];
	add.f32 	%f76, %f74, %f75;
	st.shared.f32 	[%r2], %f76;
$L__BB0_14:
	setp.gt.u32 	%p9, %r71, 3;
	mov.u32 	%r71, %r22;
	@%p9 bra 	$L__BB0_12;
$L__BB0_15:
	setp.lt.u64 	%p10, %rd22, %rd2;
	bar.sync 	0;
	@%p10 bra 	$L__BB0_22;
	mov.u32 	%r62, %ctaid.x;
	cvt.u64.u32 	%rd47, %r62;
	cvt.u64.u32 	%rd48, %r1;
	mad.lo.s64 	%rd14, %rd22, %rd47, %rd48;
	ld.shared.f32 	%f8, [_ZZ7softmaxPfmE5sdata];
	max.u64 	%rd15, %rd69, 1;
	and.b64  	%rd73, %rd15, 3;
	setp.lt.u64 	%p11, %rd69, 4;
	mov.b32 	%r77, 0;
	@%p11 bra 	$L__BB0_19;
	and.b64  	%rd72, %rd15, -4;
	shl.b32 	%r23, %r3, 2;
	shl.b32 	%r74, %r3, 1;
	mul.lo.s32 	%r73, %r3, 3;
	mov.b32 	%r72, 0;
	mov.u32 	%r75, %r3;
	mov.u32 	%r77, %r72;
$L__BB0_18:
	cvt.u64.u32 	%rd49, %r72;
	add.s64 	%rd50, %rd14, %rd49;
	shl.b64 	%rd51, %rd50, 2;
	add.s64 	%rd52, %rd1, %rd51;
	ld.global.f32 	%f77, [%rd52];
	div.rn.f32 	%f78, %f77, %f8;
	st.global.f32 	[%rd52], %f78;
	cvt.u64.u32 	%rd53, %r75;
	add.s64 	%rd54, %rd14, %rd53;
	shl.b64 	%rd55, %rd54, 2;
	add.s64 	%rd56, %rd1, %rd55;
	ld.global.f32 	%f79, [%rd56];
	div.rn.f32 	%f80, %f79, %f8;
	st.global.f32 	[%rd56], %f80;
	cvt.u64.u32 	%rd57, %r74;
	add.s64 	%rd58, %rd14, %rd57;
	shl.b64 	%rd59, %rd58, 2;
	add.s64 	%rd60, %rd1, %rd59;
	ld.global.f32 	%f81, [%rd60];
	div.rn.f32 	%f82, %f81, %f8;
	st.global.f32 	[%rd60], %f82;
	cvt.u64.u32 	%rd61, %r73;
	add.s64 	%rd62, %rd14, %rd61;
	shl.b64 	%rd63, %rd62, 2;
	add.s64 	%rd64, %rd1, %rd63;
	ld.global.f32 	%f83, [%rd64];
	div.rn.f32 	%f84, %f83, %f8;
	st.global.f32 	[%rd64], %f84;
	add.s32 	%r77, %r77, 4;
	add.s32 	%r75, %r75, %r23;
	add.s32 	%r74, %r74, %r23;
	add.s32 	%r73, %r73, %r23;
	add.s32 	%r72, %r72, %r23;
	add.s64 	%rd72, %rd72, -4;
	setp.ne.s64 	%p12, %rd72, 0;
	@%p12 bra 	$L__BB0_18;
$L__BB0_19:
	setp.eq.s64 	%p13, %rd73, 0;
	@%p13 bra 	$L__BB0_22;
	mul.lo.s32 	%r78, %r3, %r77;
$L__BB0_21:
	.pragma "nounroll";
	cvt.u64.u32 	%rd65, %r78;
	add.s64 	%rd66, %rd14, %rd65;
	shl.b64 	%rd67, %rd66, 2;
	add.s64 	%rd68, %rd1, %rd67;
	ld.global.f32 	%f85, [%rd68];
	div.rn.f32 	%f86, %f85, %f8;
	st.global.f32 	[%rd68], %f86;
	add.s32 	%r78, %r78, %r3;
	add.s64 	%rd73, %rd73, -1;
	setp.ne.s64 	%p14, %rd73, 0;
	@%p14 bra 	$L__BB0_21;
$L__BB0_22:
	ret;

}
	// .globl	_Z11softmax_maxPfm
.visible .entry _Z11softmax_maxPfm(
	.param .u64 .ptr .align 1 _Z11softmax_maxPfm_param_0,
	.param .u64 _Z11softmax_maxPfm_param_1
)
{
	.reg .pred 	%p<17>;
	.reg .b32 	%r<37>;
	.reg .b32 	%f<34>;
	.reg .b64 	%rd<12>;
	// demoted variable
	.shared .align 4 .b8 _ZZ11softmax_maxPfmE5sdata[128];
	// demoted variable
	.shared .align 4 .f32 _ZZ11softmax_maxPfmE7max_val;
	ld.param.u64 	%rd4, [_Z11softmax_maxPfm_param_0];
	ld.param.u64 	%rd5, [_Z11softmax_maxPfm_param_1];
	cvta.to.global.u64 	%rd1, %rd4;
	mov.u32 	%r1, %tid.x;
	shl.b32 	%r18, %r1, 2;
	mov.u32 	%r19, _ZZ11softmax_maxPfmE5sdata;
	add.s32 	%r2, %r19, %r18;
	mov.b32 	%r20, 0;
	st.shared.u32 	[%r2], %r20;
	mul.lo.s64 	%rd2, %rd5, %rd5;
	cvt.u32.u64 	%r3, %rd2;
	mov.u32 	%r21, %ctaid.x;
	cvt.u32.u64 	%r22, %rd5;
	mul.lo.s32 	%r23, %r21, %r22;
	add.s32 	%r4, %r23, %r22;
	st.shared.u32 	[_ZZ11softmax_maxPfmE7max_val], %r20;
	add.s32 	%r36, %r23, %r1;
	setp.ge.s32 	%p1, %r36, %r4;
	@%p1 bra 	$L__BB1_5;
	mov.f32 	%f33, 0f00000000;
	mov.u32 	%r6, %ntid.x;
	mov.u32 	%r32, %r36;
$L__BB1_2:
	cvt.s64.s32 	%rd3, %r32;
	setp.le.u64 	%p2, %rd2, %rd3;
	@%p2 bra 	$L__BB1_4;
	shl.b64 	%rd6, %rd3, 2;
	add.s64 	%rd7, %rd1, %rd6;
	ld.global.f32 	%f6, [%rd7];
	max.f32 	%f33, %f6, %f33;
	st.shared.f32 	[%r2], %f33;
$L__BB1_4:
	cvt.u32.u64 	%r24, %rd3;
	add.s32 	%r32, %r24, %r6;
	setp.lt.s32 	%p3, %r32, %r4;
	@%p3 bra 	$L__BB1_2;
$L__BB1_5:
	mov.u32 	%r9, %ntid.x;
	setp.lt.u32 	%p4, %r9, 2;
	@%p4 bra 	$L__BB1_10;
	mov.u32 	%r33, %r9;
$L__BB1_7:
	shr.u32 	%r11, %r33, 1;
	bar.sync 	0;
	setp.ge.u32 	%p5, %r1, %r11;
	@%p5 bra 	$L__BB1_9;
	ld.shared.f32 	%f7, [%r2];
	shl.b32 	%r25, %r11, 2;
	add.s32 	%r26, %r2, %r25;
	ld.shared.f32 	%f8, [%r26];
	max.f32 	%f9, %f7, %f8;
	st.shared.f32 	[%r2], %f9;
$L__BB1_9:
	setp.gt.u32 	%p6, %r33, 3;
	mov.u32 	%r33, %r11;
	@%p6 bra 	$L__BB1_7;
$L__BB1_10:
	bar.sync 	0;
	setp.ne.s32 	%p7, %r1, 0;
	@%p7 bra 	$L__BB1_12;
	ld.shared.f32 	%f10, [_ZZ11softmax_maxPfmE5sdata];
	st.shared.f32 	[_ZZ11softmax_maxPfmE7max_val], %f10;
$L__BB1_12:
	setp.ge.s32 	%p8, %r36, %r4;
	bar.sync 	0;
	mov.b32 	%r27, 0;
	st.shared.u32 	[%r2], %r27;
	@%p8 bra 	$L__BB1_17;
	mov.u32 	%r34, %r36;
$L__BB1_14:
	setp.ge.s32 	%p9, %r34, %r3;
	@%p9 bra 	$L__BB1_16;
	mul.wide.s32 	%rd8, %r34, 4;
	add.s64 	%rd9, %rd1, %rd8;
	ld.global.f32 	%f11, [%rd9];
	ld.shared.f32 	%f12, [_ZZ11softmax_maxPfmE7max_val];
	sub.f32 	%f13, %f11, %f12;
	fma.rn.f32 	%f14, %f13, 0f3BBB989D, 0f3F000000;
	cvt.sat.f32.f32 	%f15, %f14;
	mov.f32 	%f16, 0f4B400001;
	mov.f32 	%f17, 0f437C0000;
	fma.rm.f32 	%f18, %f15, %f17, %f16;
	add.f32 	%f19, %f18, 0fCB40007F;
	neg.f32 	%f20, %f19;
	fma.rn.f32 	%f21, %f13, 0f3FB8AA3B, %f20;
	fma.rn.f32 	%f22, %f13, 0f32A57060, %f21;
	mov.b32 	%r28, %f18;
	shl.b32 	%r29, %r28, 23;
	mov.b32 	%f23, %r29;
	ex2.approx.ftz.f32 	%f24, %f22;
	mul.f32 	%f25, %f24, %f23;
	st.global.f32 	[%rd9], %f25;
	atom.shared.add.f32 	%f26, [%r2], %f25;
$L__BB1_16:
	add.s32 	%r34, %r34, %r9;
	setp.lt.s32 	%p10, %r34, %r4;
	@%p10 bra 	$L__BB1_14;
$L__BB1_17:
	setp.lt.u32 	%p11, %r9, 2;
	bar.sync 	0;
	mov.u32 	%r35, %r9;
	@%p11 bra 	$L__BB1_18;
	bra.uni 	$L__BB1_24;
$L__BB1_18:
	setp.ge.s32 	%p14, %r36, %r4;
	@%p14 bra 	$L__BB1_23;
	ld.shared.f32 	%f4, [_ZZ11softmax_maxPfmE5sdata];
$L__BB1_20:
	setp.ge.s32 	%p15, %r36, %r3;
	@%p15 bra 	$L__BB1_22;
	mul.wide.s32 	%rd10, %r36, 4;
	add.s64 	%rd11, %rd1, %rd10;
	ld.global.f32 	%f30, [%rd11];
	div.rn.f32 	%f31, %f30, %f4;
	st.global.f32 	[%rd11], %f31;
$L__BB1_22:
	add.s32 	%r36, %r36, %r9;
	setp.lt.s32 	%p16, %r36, %r4;
	@%p16 bra 	$L__BB1_20;
$L__BB1_23:
	ret;
$L__BB1_24:
	shr.u32 	%r15, %r35, 1;
	setp.ge.u32 	%p12, %r1, %r15;
	@%p12 bra 	$L__BB1_26;
	shl.b32 	%r30, %r15, 2;
	add.s32 	%r31, %r2, %r30;
	ld.shared.f32 	%f27, [%r31];
	ld.shared.f32 	%f28, [%r2];
	add.f32 	%f29, %f27, %f28;
	st.shared.f32 	[%r2], %f29;
$L__BB1_26:
	bar.sync 	0;
	setp.lt.u32 	%p13, %r35, 4;
	mov.u32 	%r35, %r15;
	@%p13 bra 	$L__BB1_18;
	bra.uni 	$L__BB1_24;

}
	// .globl	_Z6matmulPKfS0_Pfii
.visible .entry _Z6matmulPKfS0_Pfii(
	.param .u64 .ptr .align 1 _Z6matmulPKfS0_Pfii_param_0,
	.param .u64 .ptr .align 1 _Z6matmulPKfS0_Pfii_param_1,
	.param .u64 .ptr .align 1 _Z6matmulPKfS0_Pfii_param_2,
	.param .u32 _Z6matmulPKfS0_Pfii_param_3,
	.param .u32 _Z6matmulPKfS0_Pfii_param_4
)
{
	.reg .pred 	%p<6>;
	.reg .b32 	%r<38>;
	.reg .b32 	%f<104>;
	.reg .b64 	%rd<13>;
	// demoted variable
	.shared .align 4 .b8 _ZZ6matmulPKfS0_PfiiE2As[4096];
	// demoted variable
	.shared .align 4 .b8 _ZZ6matmulPKfS0_PfiiE2Bs[4096];
	ld.param.u64 	%rd3, [_Z6matmulPKfS0_Pfii_param_0];
	ld.param.u64 	%rd4, [_Z6matmulPKfS0_Pfii_param_1];
	ld.param.u64 	%rd5, [_Z6matmulPKfS0_Pfii_param_2];
	ld.param.u32 	%r21, [_Z6matmulPKfS0_Pfii_param_3];
	ld.param.u32 	%r22, [_Z6matmulPKfS0_Pfii_param_4];
	mov.u32 	%r34, %tid.x;
	mov.u32 	%r23, %ntid.x;
	mov.u32 	%r24, %ctaid.x;
	mad.lo.s32 	%r2, %r23, %r24, %r34;
	mov.u32 	%r3, %tid.y;
	mov.u32 	%r25, %ntid.y;
	mov.u32 	%r26, %ctaid.y;
	mad.lo.s32 	%r4, %r25, %r26, %r3;
	setp.ge.s32 	%p1, %r4, %r22;
	setp.ge.s32 	%p2, %r2, %r21;
	or.pred  	%p3, %p2, %p1;
	@%p3 bra 	$L__BB2_6;
	add.s32 	%r27, %r22, 31;
	shr.u32 	%r28, %r27, 5;
	shl.b32 	%r29, %r3, 7;
	mov.u32 	%r30, _ZZ6matmulPKfS0_PfiiE2As;
	add.s32 	%r5, %r30, %r29;
	shl.b32 	%r31, %r34, 2;
	add.s32 	%r6, %r5, %r31;
	mov.u32 	%r32, _ZZ6matmulPKfS0_PfiiE2Bs;
	add.s32 	%r8, %r32, %r31;
	add.s32 	%r7, %r8, %r29;
	neg.s32 	%r37, %r28;
	mad.lo.s32 	%r36, %r3, %r21, %r2;
	shl.b32 	%r11, %r21, 5;
	mad.lo.s32 	%r35, %r22, %r4, %r34;
	cvta.to.global.u64 	%rd1, %rd3;
	cvta.to.global.u64 	%rd2, %rd4;
	mov.f32 	%f103, 0f00000000;
$L__BB2_2:
	setp.ge.u32 	%p4, %r34, %r22;
	@%p4 bra 	$L__BB2_4;
	mul.wide.u32 	%rd6, %r35, 4;
	add.s64 	%rd7, %rd1, %rd6;
	ld.global.f32 	%f5, [%rd7];
	st.shared.f32 	[%r6], %f5;
	mul.wide.u32 	%rd8, %r36, 4;
	add.s64 	%rd9, %rd2, %rd8;
	ld.global.f32 	%f6, [%rd9];
	st.shared.f32 	[%r7], %f6;
	bar.sync 	0;
	ld.shared.f32 	%f7, [%r5];
	ld.shared.f32 	%f8, [%r8];
	fma.rn.f32 	%f9, %f7, %f8, %f103;
	ld.shared.f32 	%f10, [%r5+4];
	ld.shared.f32 	%f11, [%r8+128];
	fma.rn.f32 	%f12, %f10, %f11, %f9;
	ld.shared.f32 	%f13, [%r5+8];
	ld.shared.f32 	%f14, [%r8+256];
	fma.rn.f32 	%f15, %f13, %f14, %f12;
	ld.shared.f32 	%f16, [%r5+12];
	ld.shared.f32 	%f17, [%r8+384];
	fma.rn.f32 	%f18, %f16, %f17, %f15;
	ld.shared.f32 	%f19, [%r5+16];
	ld.shared.f32 	%f20, [%r8+512];
	fma.rn.f32 	%f21, %f19, %f20, %f18;
	ld.shared.f32 	%f22, [%r5+20];
	ld.shared.f32 	%f23, [%r8+640];
	fma.rn.f32 	%f24, %f22, %f23, %f21;
	ld.shared.f32 	%f25, [%r5+24];
	ld.shared.f32 	%f26, [%r8+768];
	fma.rn.f32 	%f27, %f25, %f26, %f24;
	ld.shared.f32 	%f28, [%r5+28];
	ld.shared.f32 	%f29, [%r8+896];
	fma.rn.f32 	%f30, %f28, %f29, %f27;
	ld.shared.f32 	%f31, [%r5+32];
	ld.shared.f32 	%f32, [%r8+1024];
	fma.rn.f32 	%f33, %f31, %f32, %f30;
	ld.shared.f32 	%f34, [%r5+36];
	ld.shared.f32 	%f35, [%r8+1152];
	fma.rn.f32 	%f36, %f34, %f35, %f33;
	ld.shared.f32 	%f37, [%r5+40];
	ld.shared.f32 	%f38, [%r8+1280];
	fma.rn.f32 	%f39, %f37, %f38, %f36;
	ld.shared.f32 	%f40, [%r5+44];
	ld.shared.f32 	%f41, [%r8+1408];
	fma.rn.f32 	%f42, %f40, %f41, %f39;
	ld.shared.f32 	%f43, [%r5+48];
	ld.shared.f32 	%f44, [%r8+1536];
	fma.rn.f32 	%f45, %f43, %f44, %f42;
	ld.shared.f32 	%f46, [%r5+52];
	ld.shared.f32 	%f47, [%r8+1664];
	fma.rn.f32 	%f48, %f46, %f47, %f45;
	ld.shared.f32 	%f49, [%r5+56];
	ld.shared.f32 	%f50, [%r8+1792];
	fma.rn.f32 	%f51, %f49, %f50, %f48;
	ld.shared.f32 	%f52, [%r5+60];
	ld.shared.f32 	%f53, [%r8+1920];
	fma.rn.f32 	%f54, %f52, %f53, %f51;
	ld.shared.f32 	%f55, [%r5+64];
	ld.shared.f32 	%f56, [%r8+2048];
	fma.rn.f32 	%f57, %f55, %f56, %f54;
	ld.shared.f32 	%f58, [%r5+68];
	ld.shared.f32 	%f59, [%r8+2176];
	fma.rn.f32 	%f60, %f58, %f59, %f57;
	ld.shared.f32 	%f61, [%r5+72];
	ld.shared.f32 	%f62, [%r8+2304];
	fma.rn.f32 	%f63, %f61, %f62, %f60;
	ld.shared.f32 	%f64, [%r5+76];
	ld.shared.f32 	%f65, [%r8+2432];
	fma.rn.f32 	%f66, %f64, %f65, %f63;
	ld.shared.f32 	%f67, [%r5+80];
	ld.shared.f32 	%f68, [%r8+2560];
	fma.rn.f32 	%f69, %f67, %f68, %f66;
	ld.shared.f32 	%f70, [%r5+84];
	ld.shared.f32 	%f71, [%r8+2688];
	fma.rn.f32 	%f72, %f70, %f71, %f69;
	ld.shared.f32 	%f73, [%r5+88];
	ld.shared.f32 	%f74, [%r8+2816];
	fma.rn.f32 	%f75, %f73, %f74, %f72;
	ld.shared.f32 	%f76, [%r5+92];
	ld.shared.f32 	%f77, [%r8+2944];
	fma.rn.f32 	%f78, %f76, %f77, %f75;
	ld.shared.f32 	%f79, [%r5+96];
	ld.shared.f32 	%f80, [%r8+3072];
	fma.rn.f32 	%f81, %f79, %f80, %f78;
	ld.shared.f32 	%f82, [%r5+100];
	ld.shared.f32 	%f83, [%r8+3200];
	fma.rn.f32 	%f84, %f82, %f83, %f81;
	ld.shared.f32 	%f85, [%r5+104];
	ld.shared.f32 	%f86, [%r8+3328];
	fma.rn.f32 	%f87, %f85, %f86, %f84;
	ld.shared.f32 	%f88, [%r5+108];
	ld.shared.f32 	%f89, [%r8+3456];
	fma.rn.f32 	%f90, %f88, %f89, %f87;
	ld.shared.f32 	%f91, [%r5+112];
	ld.shared.f32 	%f92, [%r8+3584];
	fma.rn.f32 	%f93, %f91, %f92, %f90;
	ld.shared.f32 	%f94, [%r5+116];
	ld.shared.f32 	%f95, [%r8+3712];
	fma.rn.f32 	%f96, %f94, %f95, %f93;
	ld.shared.f32 	%f97, [%r5+120];
	ld.shared.f32 	%f98, [%r8+3840];
	fma.rn.f32 	%f99, %f97, %f98, %f96;
	ld.shared.f32 	%f100, [%r5+124];
	ld.shared.f32 	%f101, [%r8+3968];
	fma.rn.f32 	%f103, %f100, %f101, %f99;
	bar.sync 	0;
$L__BB2_4:
	add.s32 	%r37, %r37, 1;
	setp.ne.s32 	%p5, %r37, 0;
	add.s32 	%r36, %r36, %r11;
	add.s32 	%r35, %r35, 32;
	add.s32 	%r34, %r34, 32;
	@%p5 bra 	$L__BB2_2;
	mad.lo.s32 	%r33, %r21, %r4, %r2;
	cvta.to.global.u64 	%rd10, %rd5;
	mul.wide.s32 	%rd11, %r33, 4;
	add.s64 	%rd12, %rd10, %rd11;
	st.global.f32 	[%rd12], %f103;
$L__BB2_6:
	ret;

}
	// .globl	_Z4QK_VPKfS0_Pfii
.visible .entry _Z4QK_VPKfS0_Pfii(
	.param .u64 .ptr .align 1 _Z4QK_VPKfS0_Pfii_param_0,
	.param .u64 .ptr .align 1 _Z4QK_VPKfS0_Pfii_param_1,
	.param .u64 .ptr .align 1 _Z4QK_VPKfS0_Pfii_param_2,
	.param .u32 _Z4QK_VPKfS0_Pfii_param_3,
	.param .u32 _Z4QK_VPKfS0_Pfii_param_4
)
{
	.reg .pred 	%p<6>;
	.reg .b32 	%r<36>;
	.reg .b32 	%f<154>;
	.reg .b64 	%rd<13>;
	// demoted variable
	.shared .align 4 .b8 _ZZ4QK_VPKfS0_PfiiE2As[4096];
	// demoted variable
	.shared .align 4 .b8 _ZZ4QK_VPKfS0_PfiiE2Bs[4096];
	ld.param.u64 	%rd3, [_Z4QK_VPKfS0_Pfii_param_0];
	ld.param.u64 	%rd4, [_Z4QK_VPKfS0_Pfii_param_1];
	ld.param.u64 	%rd5, [_Z4QK_VPKfS0_Pfii_param_2];
	ld.param.u32 	%r19, [_Z4QK_VPKfS0_Pfii_param_3];
	ld.param.u32 	%r20, [_Z4QK_VPKfS0_Pfii_param_4];
	mov.u32 	%r1, %tid.x;
	mov.u32 	%r21, %ntid.x;
	mov.u32 	%r22, %ctaid.x;
	mad.lo.s32 	%r2, %r21, %r22, %r1;
	mov.u32 	%r3, %tid.y;
	mov.u32 	%r23, %ntid.y;
	mov.u32 	%r24, %ctaid.y;
	mad.lo.s32 	%r4, %r23, %r24, %r3;
	setp.ge.s32 	%p1, %r4, %r20;
	setp.ge.s32 	%p2, %r2, %r19;
	or.pred  	%p3, %p2, %p1;
	@%p3 bra 	$L__BB3_5;
	setp.lt.u32 	%p4, %r20, 32;
	mov.f32 	%f152, 0f00000000;
	mov.f32 	%f153, %f152;
	@%p4 bra 	$L__BB3_4;
	shl.b32 	%r25, %r3, 7;
	mov.u32 	%r26, _ZZ4QK_VPKfS0_PfiiE2As;
	add.s32 	%r5, %r26, %r25;
	shl.b32 	%r27, %r1, 2;
	add.s32 	%r6, %r5, %r27;
	mov.u32 	%r28, _ZZ4QK_VPKfS0_PfiiE2Bs;
	add.s32 	%r8, %r28, %r27;
	add.s32 	%r7, %r8, %r25;
	shr.u32 	%r29, %r20, 5;
	neg.s32 	%r35, %r29;
	mad.lo.s32 	%r34, %r20, %r4, %r1;
	mad.lo.s32 	%r33, %r3, %r19, %r2;
	shl.b32 	%r12, %r19, 5;
	cvta.to.global.u64 	%rd1, %rd3;
	cvta.to.global.u64 	%rd2, %rd4;
	mov.f32 	%f153, 0f00000000;
	mov.f32 	%f152, %f153;
$L__BB3_3:
	mul.wide.u32 	%rd6, %r34, 4;
	add.s64 	%rd7, %rd1, %rd6;
	ld.global.f32 	%f9, [%rd7];
	fma.rn.f32 	%f10, %f9, 0f3BBB989D, 0f3F000000;
	cvt.sat.f32.f32 	%f11, %f10;
	mov.f32 	%f12, 0f4B400001;
	mov.f32 	%f13, 0f437C0000;
	fma.rm.f32 	%f14, %f11, %f13, %f12;
	add.f32 	%f15, %f14, 0fCB40007F;
	neg.f32 	%f16, %f15;
	fma.rn.f32 	%f17, %f9, 0f3FB8AA3B, %f16;
	fma.rn.f32 	%f18, %f9, 0f32A57060, %f17;
	mov.b32 	%r30, %f14;
	shl.b32 	%r31, %r30, 23;
	mov.b32 	%f19, %r31;
	ex2.approx.ftz.f32 	%f20, %f18;
	mul.f32 	%f21, %f20, %f19;
	st.shared.f32 	[%r6], %f21;
	mul.wide.u32 	%rd8, %r33, 4;
	add.s64 	%rd9, %rd2, %rd8;
	ld.global.f32 	%f22, [%rd9];
	st.shared.f32 	[%r7], %f22;
	bar.sync 	0;
	ld.shared.f32 	%f23, [%r5];
	ld.shared.f32 	%f24, [%r8];
	fma.rn.f32 	%f25, %f23, %f24, %f152;
	add.f32 	%f26, %f153, %f23;
	ld.shared.f32 	%f27, [%r5+4];
	ld.shared.f32 	%f28, [%r8+128];
	fma.rn.f32 	%f29, %f27, %f28, %f25;
	add.f32 	%f30, %f26, %f27;
	ld.shared.f32 	%f31, [%r5+8];
	ld.shared.f32 	%f32, [%r8+256];
	fma.rn.f32 	%f33, %f31, %f32, %f29;
	add.f32 	%f34, %f30, %f31;
	ld.shared.f32 	%f35, [%r5+12];
	ld.shared.f32 	%f36, [%r8+384];
	fma.rn.f32 	%f37, %f35, %f36, %f33;
	add.f32 	%f38, %f34, %f35;
	ld.shared.f32 	%f39, [%r5+16];
	ld.shared.f32 	%f40, [%r8+512];
	fma.rn.f32 	%f41, %f39, %f40, %f37;
	add.f32 	%f42, %f38, %f39;
	ld.shared.f32 	%f43, [%r5+20];
	ld.shared.f32 	%f44, [%r8+640];
	fma.rn.f32 	%f45, %f43, %f44, %f41;
	add.f32 	%f46, %f42, %f43;
	ld.shared.f32 	%f47, [%r5+24];
	ld.shared.f32 	%f48, [%r8+768];
	fma.rn.f32 	%f49, %f47, %f48, %f45;
	add.f32 	%f50, %f46, %f47;
	ld.shared.f32 	%f51, [%r5+28];
	ld.shared.f32 	%f52, [%r8+896];
	fma.rn.f32 	%f53, %f51, %f52, %f49;
	add.f32 	%f54, %f50, %f51;
	ld.shared.f32 	%f55, [%r5+32];
	ld.shared.f32 	%f56, [%r8+1024];
	fma.rn.f32 	%f57, %f55, %f56, %f53;
	add.f32 	%f58, %f54, %f55;
	ld.shared.f32 	%f59, [%r5+36];
	ld.shared.f32 	%f60, [%r8+1152];
	fma.rn.f32 	%f61, %f59, %f60, %f57;
	add.f32 	%f62, %f58, %f59;
	ld.shared.f32 	%f63, [%r5+40];
	ld.shared.f32 	%f64, [%r8+1280];
	fma.rn.f32 	%f65, %f63, %f64, %f61;
	add.f32 	%f66, %f62, %f63;
	ld.shared.f32 	%f67, [%r5+44];
	ld.shared.f32 	%f68, [%r8+1408];
	fma.rn.f32 	%f69, %f67, %f68, %f65;
	add.f32 	%f70, %f66, %f67;
	ld.shared.f32 	%f71, [%r5+48];
	ld.shared.f32 	%f72, [%r8+1536];
	fma.rn.f32 	%f73, %f71, %f72, %f69;
	add.f32 	%f74, %f70, %f71;
	ld.shared.f32 	%f75, [%r5+52];
	ld.shared.f32 	%f76, [%r8+1664];
	fma.rn.f32 	%f77, %f75, %f76, %f73;
	add.f32 	%f78, %f74, %f75;
	ld.shared.f32 	%f79, [%r5+56];
	ld.shared.f32 	%f80, [%r8+1792];
	fma.rn.f32 	%f81, %f79, %f80, %f77;
	add.f32 	%f82, %f78, %f79;
	ld.shared.f32 	%f83, [%r5+60];
	ld.shared.f32 	%f84, [%r8+1920];
	fma.rn.f32 	%f85, %f83, %f84, %f81;
	add.f32 	%f86, %f82, %f83;
	ld.shared.f32 	%f87, [%r5+64];
	ld.shared.f32 	%f88, [%r8+2048];
	fma.rn.f32 	%f89, %f87, %f88, %f85;
	add.f32 	%f90, %f86, %f87;
	ld.shared.f32 	%f91, [%r5+68];
	ld.shared.f32 	%f92, [%r8+2176];
	fma.rn.f32 	%f93, %f91, %f92, %f89;
	add.f32 	%f94, %f90, %f91;
	ld.shared.f32 	%f95, [%r5+72];
	ld.shared.f32 	%f96, [%r8+2304];
	fma.rn.f32 	%f97, %f95, %f96, %f93;
	add.f32 	%f98, %f94, %f95;
	ld.shared.f32 	%f99, [%r5+76];
	ld.shared.f32 	%f100, [%r8+2432];
	fma.rn.f32 	%f101, %f99, %f100, %f97;
	add.f32 	%f102, %f98, %f99;
	ld.shared.f32 	%f103, [%r5+80];
	ld.shared.f32 	%f104, [%r8+2560];
	fma.rn.f32 	%f105, %f103, %f104, %f101;
	add.f32 	%f106, %f102, %f103;
	ld.shared.f32 	%f107, [%r5+84];
	ld.shared.f32 	%f108, [%r8+2688];
	fma.rn.f32 	%f109, %f107, %f108, %f105;
	add.f32 	%f110, %f106, %f107;
	ld.shared.f32 	%f111, [%r5+88];
	ld.shared.f32 	%f112, [%r8+2816];
	fma.rn.f32 	%f113, %f111, %f112, %f109;
	add.f32 	%f114, %f110, %f111;
	ld.shared.f32 	%f115, [%r5+92];
	ld.shared.f32 	%f116, [%r8+2944];
	fma.rn.f32 	%f117, %f115, %f116, %f113;
	add.f32 	%f118, %f114, %f115;
	ld.shared.f32 	%f119, [%r5+96];
	ld.shared.f32 	%f120, [%r8+3072];
	fma.rn.f32 	%f121, %f119, %f120, %f117;
	add.f32 	%f122, %f118, %f119;
	ld.shared.f32 	%f123, [%r5+100];
	ld.shared.f32 	%f124, [%r8+3200];
	fma.rn.f32 	%f125, %f123, %f124, %f121;
	add.f32 	%f126, %f122, %f123;
	ld.shared.f32 	%f127, [%r5+104];
	ld.shared.f32 	%f128, [%r8+3328];
	fma.rn.f32 	%f129, %f127, %f128, %f125;
	add.f32 	%f130, %f126, %f127;
	ld.shared.f32 	%f131, [%r5+108];
	ld.shared.f32 	%f132, [%r8+3456];
	fma.rn.f32 	%f133, %f131, %f132, %f129;
	add.f32 	%f134, %f130, %f131;
	ld.shared.f32 	%f135, [%r5+112];
	ld.shared.f32 	%f136, [%r8+3584];
	fma.rn.f32 	%f137, %f135, %f136, %f133;
	add.f32 	%f138, %f134, %f135;
	ld.shared.f32 	%f139, [%r5+116];
	ld.shared.f32 	%f140, [%r8+3712];
	fma.rn.f32 	%f141, %f139, %f140, %f137;
	add.f32 	%f142, %f138, %f139;
	ld.shared.f32 	%f143, [%r5+120];
	ld.shared.f32 	%f144, [%r8+3840];
	fma.rn.f32 	%f145, %f143, %f144, %f141;
	add.f32 	%f146, %f142, %f143;
	ld.shared.f32 	%f147, [%r5+124];
	ld.shared.f32 	%f148, [%r8+3968];
	fma.rn.f32 	%f152, %f147, %f148, %f145;
	add.f32 	%f153, %f146, %f147;
	bar.sync 	0;
	add.s32 	%r35, %r35, 1;
	setp.ne.s32 	%p5, %r35, 0;
	add.s32 	%r34, %r34, 32;
	add.s32 	%r33, %r33, %r12;
	@%p5 bra 	$L__BB3_3;
$L__BB3_4:
	div.rn.f32 	%f149, %f152, %f153;
	mad.lo.s32 	%r32, %r19, %r4, %r2;
	cvta.to.global.u64 	%rd10, %rd5;
	mul.wide.s32 	%rd11, %r32, 4;
	add.s64 	%rd12, %rd10, %rd11;
	st.global.f32 	[%rd12], %f149;
$L__BB3_5:
	ret;

}


// ===== COMPILED SASS (sm_100) =====

	.target	sm_100

	.elftype	@"ET_EXEC"


//--------------------- .note.nv.tkinfo           --------------------------
	.section	.note.nv.tkinfo,"",@"SHT_NOTE"
	.sectionflags	@"SHF_NOTE_NV_TKINFO"
	.tkinfo
        /*0018*/ 	.word	0x00000002
        /*0030*/ 	.string	""
        /*0030*/ 	.string	"ptxas"
        /*0030*/ 	.string	"Cuda compilation tools, release 13.0, V13.0.88"
        /*0030*/ 	.string	"Build cuda_13.0.r13.0/compiler.36424714_0"
        /*0030*/ 	.string	"-arch sm_100 -m 64 "



//--------------------- .note.nv.cuinfo           --------------------------
	.section	.note.nv.cuinfo,"",@"SHT_NOTE"
	.sectionflags	@"SHF_NOTE_NV_CUINFO"
        /*0018*/ 	.short	0x0002
        /*001a*/ 	.short	0x0064
        /*001c*/ 	.short	0x0082
	.zero		2


//--------------------- .nv.info                  --------------------------
	.section	.nv.info,"",@"SHT_CUDA_INFO"
	.align	4


	//----- nvinfo : EIATTR_REGCOUNT
	.align		4
        /*0000*/ 	.byte	0x04, 0x2f
        /*0002*/ 	.short	(.L_1 - .L_0)
	.align		4
.L_0:
        /*0004*/ 	.word	index@(_Z7softmaxPfm)
        /*0008*/ 	.word	0x0000001e


	//----- nvinfo : EIATTR_FRAME_SIZE
	.align		4
.L_1:
        /*000c*/ 	.byte	0x04, 0x11
        /*000e*/ 	.short	(.L_3 - .L_2)
	.align		4
.L_2:
        /*0010*/ 	.word	index@($__internal_3_$__cuda_sm3x_div_rn_noftz_f32_slowpath)
        /*0014*/ 	.word	0x00000000


	//----- nvinfo : EIATTR_FRAME_SIZE
	.align		4
.L_3:
        /*0018*/ 	.byte	0x04, 0x11
        /*001a*/ 	.short	(.L_5 - .L_4)
	.align		4
.L_4:
        /*001c*/ 	.word	index@($__internal_2_$__cuda_sm20_div_u64)
        /*0020*/ 	.word	0x00000000


	//----- nvinfo : EIATTR_FRAME_SIZE
	.align		4
.L_5:
        /*0024*/ 	.byte	0x04, 0x11
        /*0026*/ 	.short	(.L_7 - .L_6)
	.align		4
.L_6:
        /*0028*/ 	.word	index@(_Z7softmaxPfm)
        /*002c*/ 	.word	0x00000000


	//----- nvinfo : EIATTR_REGCOUNT
	.align		4
.L_7:
        /*0030*/ 	.byte	0x04, 0x2f
        /*0032*/ 	.short	(.L_9 - .L_8)
	.align		4
.L_8:
        /*0034*/ 	.word	index@(_Z11softmax_maxPfm)
        /*0038*/ 	.word	0x00000016


	//----- nvinfo : EIATTR_FRAME_SIZE
	.align		4
.L_9:
        /*003c*/ 	.byte	0x04, 0x11
        /*003e*/ 	.short	(.L_11 - .L_10)
	.align		4
.L_10:
        /*0040*/ 	.word	index@($__internal_1_$__cuda_sm3x_div_rn_noftz_f32_slowpath)
        /*0044*/ 	.word	0x00000000


	//----- nvinfo : EIATTR_FRAME_SIZE
	.align		4
.L_11:
        /*0048*/ 	.byte	0x04, 0x11
        /*004a*/ 	.short	(.L_13 - .L_12)
	.align		4
.L_12:
        /*004c*/ 	.word	index@(_Z11softmax_maxPfm)
        /*0050*/ 	.word	0x00000000


	//----- nvinfo : EIATTR_REGCOUNT
	.align		4
.L_13:
        /*0054*/ 	.byte	0x04, 0x2f
        /*0056*/ 	.short	(.L_15 - .L_14)
	.align		4
.L_14:
        /*0058*/ 	.word	index@(_Z6matmulPKfS0_Pfii)
        /*005c*/ 	.word	0x00000020


	//----- nvinfo : EIATTR_FRAME_SIZE
	.align		4
.L_15:
        /*0060*/ 	.byte	0x04, 0x11
        /*0062*/ 	.short	(.L_17 - .L_16)
	.align		4
.L_16:
        /*0064*/ 	.word	index@(_Z6matmulPKfS0_Pfii)
        /*0068*/ 	.word	0x00000000


	//----- nvinfo : EIATTR_REGCOUNT
	.align		4
.L_17:
        /*006c*/ 	.byte	0x04, 0x2f
        /*006e*/ 	.short	(.L_19 - .L_18)
	.align		4
.L_18:
        /*0070*/ 	.word	index@(_Z4QK_VPKfS0_Pfii)
        /*0074*/ 	.word	0x0000001e


	//----- nvinfo : EIATTR_FRAME_SIZE
	.align		4
.L_19:
        /*0078*/ 	.byte	0x04, 0x11
        /*007a*/ 	.short	(.L_21 - .L_20)
	.align		4
.L_20:
        /*007c*/ 	.word	index@($__internal_0_$__cuda_sm3x_div_rn_noftz_f32_slowpath)
        /*0080*/ 	.word	0x00000000


	//----- nvinfo : EIATTR_FRAME_SIZE
	.align		4
.L_21:
        /*0084*/ 	.byte	0x04, 0x11
        /*0086*/ 	.short	(.L_23 - .L_22)
	.align		4
.L_22:
        /*0088*/ 	.word	index@(_Z4QK_VPKfS0_Pfii)
        /*008c*/ 	.word	0x00000000


	//----- nvinfo : EIATTR_MIN_STACK_SIZE
	.align		4
.L_23:
        /*0090*/ 	.byte	0x04, 0x12
        /*0092*/ 	.short	(.L_25 - .L_24)
	.align		4
.L_24:
        /*0094*/ 	.word	index@(_Z4QK_VPKfS0_Pfii)
        /*0098*/ 	.word	0x00000000


	//----- nvinfo : EIATTR_MIN_STACK_SIZE
	.align		4
.L_25:
        /*009c*/ 	.byte	0x04, 0x12
        /*009e*/ 	.short	(.L_27 - .L_26)
	.align		4
.L_26:
        /*00a0*/ 	.word	index@(_Z6matmulPKfS0_Pfii)
        /*00a4*/ 	.word	0x00000000


	//----- nvinfo : EIATTR_MIN_STACK_SIZE
	.align		4
.L_27:
        /*00a8*/ 	.byte	0x04, 0x12
        /*00aa*/ 	.short	(.L_29 - .L_28)
	.align		4
.L_28:
        /*00ac*/ 	.word	index@(_Z11softmax_maxPfm)
        /*00b0*/ 	.word	0x00000000


	//----- nvinfo : EIATTR_MIN_STACK_SIZE
	.align		4
.L_29:
        /*00b4*/ 	.byte	0x04, 0x12
        /*00b6*/ 	.short	(.L_31 - .L_30)
	.align		4
.L_30:
        /*00b8*/ 	.word	index@(_Z7softmaxPfm)
        /*00bc*/ 	.word	0x00000000
.L_31:


//--------------------- .nv.compat                --------------------------
	.section	.nv.compat,"",@"SHT_CUDA_COMPAT_INFO"
	.align	4
        /*0000*/ 	.byte	0x02, 0x09, 0x00, 0x00, 0x02, 0x02, 0x01, 0x00, 0x02, 0x05, 0x05, 0x00, 0x03, 0x07, 0x01, 0x01
        /*0010*/ 	.byte	0x02, 0x03, 0x00, 0x00, 0x02, 0x06, 0x01, 0x00, 0x04, 0x0b, 0x08, 0x00, 0x01, 0x00, 0x00, 0x00
        /*0020*/ 	.byte	0x00, 0x00, 0x00, 0x00


//--------------------- .nv.info._Z4QK_VPKfS0_Pfii --------------------------
	.section	.nv.info._Z4QK_VPKfS0_Pfii,"",@"SHT_CUDA_INFO"
	.sectionflags	@""
	.align	4


	//----- nvinfo : EIATTR_CUDA_API_VERSION
	.align		4
        /*0000*/ 	.byte	0x04, 0x37
        /*0002*/ 	.short	(.L_33 - .L_32)
.L_32:
        /*0004*/ 	.word	0x00000082


	//----- nvinfo : EIATTR_KPARAM_INFO
	.align		4
.L_33:
        /*0008*/ 	.byte	0x04, 0x17
        /*000a*/ 	.short	(.L_35 - .L_34)
.L_34:
        /*000c*/ 	.word	0x00000000
        /*0010*/ 	.short	0x0004
        /*0012*/ 	.short	0x001c
        /*0014*/ 	.byte	0x00, 0xf0, 0x11, 0x00


	//----- nvinfo : EIATTR_KPARAM_INFO
	.align		4
.L_35:
        /*0018*/ 	.byte	0x04, 0x17
        /*001a*/ 	.short	(.L_37 - .L_36)
.L_36:
        /*001c*/ 	.word	0x00000000
        /*0020*/ 	.short	0x0003
        /*0022*/ 	.short	0x0018
        /*0024*/ 	.byte	0x00, 0xf0, 0x11, 0x00


	//----- nvinfo : EIATTR_KPARAM_INFO
	.align		4
.L_37:
        /*0028*/ 	.byte	0x04, 0x17
        /*002a*/ 	.short	(.L_39 - .L_38)
.L_38:
        /*002c*/ 	.word	0x00000000
        /*0030*/ 	.short	0x0002
        /*0032*/ 	.short	0x0010
        /*0034*/ 	.byte	0x00, 0xf5, 0x21, 0x00


	//----- nvinfo : EIATTR_KPARAM_INFO
	.align		4
.L_39:
        /*0038*/ 	.byte	0x04, 0x17
        /*003a*/ 	.short	(.L_41 - .L_40)
.L_40:
        /*003c*/ 	.word	0x00000000
        /*0040*/ 	.short	0x0001
        /*0042*/ 	.short	0x0008
        /*0044*/ 	.byte	0x00, 0xf5, 0x21, 0x00


	//----- nvinfo : EIATTR_KPARAM_INFO
	.align		4
.L_41:
        /*0048*/ 	.byte	0x04, 0x17
        /*004a*/ 	.short	(.L_43 - .L_42)
.L_42:
        /*004c*/ 	.word	0x00000000
        /*0050*/ 	.short	0x0000
        /*0052*/ 	.short	0x0000
        /*0054*/ 	.byte	0x00, 0xf5, 0x21, 0x00


	//----- nvinfo : EIATTR_SPARSE_MMA_MASK
	.align		4
.L_43:
        /*0058*/ 	.byte	0x03, 0x50
        /*005a*/ 	.short	0x0000


	//----- nvinfo : EIATTR_MAXREG_COUNT
	.align		4
        /*005c*/ 	.byte	0x03, 0x1b
        /*005e*/ 	.short	0x00ff


	//----- nvinfo : EIATTR_NUM_BARRIERS
	.align		4
        /*0060*/ 	.byte	0x02, 0x4c
        /*0062*/ 	.byte	0x01
	.zero		1


	//----- nvinfo : EIATTR_MERCURY_ISA_VERSION
	.align		4
        /*0064*/ 	.byte	0x03, 0x5f
        /*0066*/ 	.short	0x0101


	//----- nvinfo : EIATTR_VRC_CTA_INIT_COUNT
	.align		4
        /*0068*/ 	.byte	0x02, 0x4a
	.zero		1
	.zero		1


	//----- nvinfo : EIATTR_EXIT_INSTR_OFFSETS
	.align		4
        /*006c*/ 	.byte	0x04, 0x1c
        /*006e*/ 	.short	(.L_45 - .L_44)


	//   ....[0]....
.L_44:
        /*0070*/ 	.word	0x000000c0


	//   ....[1]....
        /*0074*/ 	.word	0x00000b60


	//----- nvinfo : EIATTR_CRS_STACK_SIZE
	.align		4
.L_45:
        /*0078*/ 	.byte	0x04, 0x1e
        /*007a*/ 	.short	(.L_47 - .L_46)
.L_46:
        /*007c*/ 	.word	0x00000000


	//----- nvinfo : EIATTR_CBANK_PARAM_SIZE
	.align		4
.L_47:
        /*0080*/ 	.byte	0x03, 0x19
        /*0082*/ 	.short	0x0020


	//----- nvinfo : EIATTR_PARAM_CBANK
	.align		4
        /*0084*/ 	.byte	0x04, 0x0a
        /*0086*/ 	.short	(.L_49 - .L_48)
	.align		4
.L_48:
        /*0088*/ 	.word	index@(.nv.constant0._Z4QK_VPKfS0_Pfii)
        /*008c*/ 	.short	0x0380
        /*008e*/ 	.short	0x0020


	//----- nvinfo : EIATTR_SW_WAR
	.align		4
.L_49:
        /*0090*/ 	.byte	0x04, 0x36
        /*0092*/ 	.short	(.L_51 - .L_50)
.L_50:
        /*0094*/ 	.word	0x00000008
.L_51:


//--------------------- .nv.info._Z6matmulPKfS0_Pfii --------------------------
	.section	.nv.info._Z6matmulPKfS0_Pfii,"",@"SHT_CUDA_INFO"
	.sectionflags	@""
	.align	4


	//----- nvinfo : EIATTR_CUDA_API_VERSION
	.align		4
        /*0000*/ 	.byte	0x04, 0x37
        /*0002*/ 	.short	(.L_53 - .L_52)
.L_52:
        /*0004*/ 	.word	0x00000082


	//----- nvinfo : EIATTR_KPARAM_INFO
	.align		4
.L_53:
        /*0008*/ 	.byte	0x04, 0x17
        /*000a*/ 	.short	(.L_55 - .L_54)
.L_54:
        /*000c*/ 	.word	0x00000000
        /*0010*/ 	.short	0x0004
        /*0012*/ 	.short	0x001c
        /*0014*/ 	.byte	0x00, 0xf0, 0x11, 0x00


	//----- nvinfo : EIATTR_KPARAM_INFO
	.align		4
.L_55:
        /*0018*/ 	.byte	0x04, 0x17
        /*001a*/ 	.short	(.L_57 - .L_56)
.L_56:
        /*001c*/ 	.word	0x00000000
        /*0020*/ 	.short	0x0003
        /*0022*/ 	.short	0x0018
        /*0024*/ 	.byte	0x00, 0xf0, 0x11, 0x00


	//----- nvinfo : EIATTR_KPARAM_INFO
	.align		4
.L_57:
        /*0028*/ 	.byte	0x04, 0x17
        /*002a*/ 	.short	(.L_59 - .L_58)
.L_58:
        /*002c*/ 	.word	0x00000000
        /*0030*/ 	.short	0x0002
        /*0032*/ 	.short	0x0010
        /*0034*/ 	.byte	0x00, 0xf5, 0x21, 0x00


	//----- nvinfo : EIATTR_KPARAM_INFO
	.align		4
.L_59:
        /*0038*/ 	.byte	0x04, 0x17
        /*003a*/ 	.short	(.L_61 - .L_60)
.L_60:
        /*003c*/ 	.word	0x00000000
        /*0040*/ 	.short	0x0001
        /*0042*/ 	.short	0x0008
        /*0044*/ 	.byte	0x00, 0xf5, 0x21, 0x00


	//----- nvinfo : EIATTR_KPARAM_INFO
	.align		4
.L_61:
        /*0048*/ 	.byte	0x04, 0x17
        /*004a*/ 	.short	(.L_63 - .L_62)
.L_62:
        /*004c*/ 	.word	0x00000000
        /*0050*/ 	.short	0x0000
        /*0052*/ 	.short	0x0000
        /*0054*/ 	.byte	0x00, 0xf5, 0x21, 0x00


	//----- nvinfo : EIATTR_SPARSE_MMA_MASK
	.align		4
.L_63:
        /*0058*/ 	.byte	0x03, 0x50
        /*005a*/ 	.short	0x0000


	//----- nvinfo : EIATTR_MAXREG_COUNT
	.align		4
        /*005c*/ 	.byte	0x03, 0x1b
        /*005e*/ 	.short	0x00ff


	//----- nvinfo : EIATTR_NUM_BARRIERS
	.align		4
        /*0060*/ 	.byte	0x02, 0x4c
        /*0062*/ 	.byte	0x01
	.zero		1


	//----- nvinfo : EIATTR_MERCURY_ISA_VERSION
	.align		4
        /*0064*/ 	.byte	0x03, 0x5f
        /*0066*/ 	.short	0x0101


	//----- nvinfo : EIATTR_VRC_CTA_INIT_COUNT
	.align		4
        /*0068*/ 	.byte	0x02, 0x4a
	.zero		1
	.zero		1


	//----- nvinfo : EIATTR_EXIT_INSTR_OFFSETS
	.align		4
        /*006c*/ 	.byte	0x04, 0x1c
        /*006e*/ 	.short	(.L_65 - .L_64)


	//   ....[0]....
.L_64:
        /*0070*/ 	.word	0x000000c0


	//   ....[1]....
        /*0074*/ 	.word	0x00000810


	//----- nvinfo : EIATTR_CRS_STACK_SIZE
	.align		4
.L_65:
        /*0078*/ 	.byte	0x04, 0x1e
        /*007a*/ 	.short	(.L_67 - .L_66)
.L_66:
        /*007c*/ 	.word	0x00000000


	//----- nvinfo : EIATTR_CBANK_PARAM_SIZE
	.align		4
.L_67:
        /*0080*/ 	.byte	0x03, 0x19
        /*0082*/ 	.short	0x0020


	//----- nvinfo : EIATTR_PARAM_CBANK
	.align		4
        /*0084*/ 	.byte	0x04, 0x0a
        /*0086*/ 	.short	(.L_69 - .L_68)
	.align		4
.L_68:
        /*0088*/ 	.word	index@(.nv.constant0._Z6matmulPKfS0_Pfii)
        /*008c*/ 	.short	0x0380
        /*008e*/ 	.short	0x0020


	//----- nvinfo : EIATTR_SW_WAR
	.align		4
.L_69:
        /*0090*/ 	.byte	0x04, 0x36
        /*0092*/ 	.short	(.L_71 - .L_70)
.L_70:
        /*0094*/ 	.word	0x00000008
.L_71:


//--------------------- .nv.info._Z11softmax_maxPfm --------------------------
	.section	.nv.info._Z11softmax_maxPfm,"",@"SHT_CUDA_INFO"
	.sectionflags	@""
	.align	4


	//----- nvinfo : EIATTR_CUDA_API_VERSION
	.align		4
        /*0000*/ 	.byte	0x04, 0x37
        /*0002*/ 	.short	(.L_73 - .L_72)
.L_72:
        /*0004*/ 	.word	0x00000082


	//----- nvinfo : EIATTR_KPARAM_INFO
	.align		4
.L_73:
        /*0008*/ 	.byte	0x04, 0x17
        /*000a*/ 	.short	(.L_75 - .L_74)
.L_74:
        /*000c*/ 	.word	0x00000000
        /*0010*/ 	.short	0x0001
        /*0012*/ 	.short	0x0008
        /*0014*/ 	.byte	0x00, 0xf0, 0x21, 0x00


	//----- nvinfo : EIATTR_KPARAM_INFO
	.align		4
.L_75:
        /*0018*/ 	.byte	0x04, 0x17
        /*001a*/ 	.short	(.L_77 - .L_76)
.L_76:
        /*001c*/ 	.word	0x00000000
        /*0020*/ 	.short	0x0000
        /*0022*/ 	.short	0x0000
        /*0024*/ 	.byte	0x00, 0xf5, 0x21, 0x00


	//----- nvinfo : EIATTR_SPARSE_MMA_MASK
	.align		4
.L_77:
        /*0028*/ 	.byte	0x03, 0x50
        /*002a*/ 	.short	0x0000


	//----- nvinfo : EIATTR_MAXREG_COUNT
	.align		4
        /*002c*/ 	.byte	0x03, 0x1b
        /*002e*/ 	.short	0x00ff


	//----- nvinfo : EIATTR_NUM_BARRIERS
	.align		4
        /*0030*/ 	.byte	0x02, 0x4c
        /*0032*/ 	.byte	0x01
	.zero		1


	//----- nvinfo : EIATTR_MERCURY_ISA_VERSION
	.align		4
        /*0034*/ 	.byte	0x03, 0x5f
        /*0036*/ 	.short	0x0101


	//----- nvinfo : EIATTR_VRC_CTA_INIT_COUNT
	.align		4
        /*0038*/ 	.byte	0x02, 0x4a
	.zero		1
	.zero		1


	//----- nvinfo : EIATTR_EXIT_INSTR_OFFSETS
	.align		4
        /*003c*/ 	.byte	0x04, 0x1c
        /*003e*/ 	.short	(.L_79 - .L_78)


	//   ....[0]....
.L_78:
        /*0040*/ 	.word	0x00000740


	//   ....[1]....
        /*0044*/ 	.word	0x00000910


	//----- nvinfo : EIATTR_CRS_STACK_SIZE
	.align		4
.L_79:
        /*0048*/ 	.byte	0x04, 0x1e
        /*004a*/ 	.short	(.L_81 - .L_80)
.L_80:
        /*004c*/ 	.word	0x00000000


	//----- nvinfo : EIATTR_CBANK_PARAM_SIZE
	.align		4
.L_81:
        /*0050*/ 	.byte	0x03, 0x19
        /*0052*/ 	.short	0x0010


	//----- nvinfo : EIATTR_PARAM_CBANK
	.align		4
        /*0054*/ 	.byte	0x04, 0x0a
        /*0056*/ 	.short	(.L_83 - .L_82)
	.align		4
.L_82:
        /*0058*/ 	.word	index@(.nv.constant0._Z11softmax_maxPfm)
        /*005c*/ 	.short	0x0380
        /*005e*/ 	.short	0x0010


	//----- nvinfo : EIATTR_SW_WAR
	.align		4
.L_83:
        /*0060*/ 	.byte	0x04, 0x36
        /*0062*/ 	.short	(.L_85 - .L_84)
.L_84:
        /*0064*/ 	.word	0x00000008
.L_85:


//--------------------- .nv.info._Z7softmaxPfm    --------------------------
	.section	.nv.info._Z7softmaxPfm,"",@"SHT_CUDA_INFO"
	.sectionflags	@""
	.align	4


	//----- nvinfo : EIATTR_CUDA_API_VERSION
	.align		4
        /*0000*/ 	.byte	0x04, 0x37
        /*0002*/ 	.short	(.L_87 - .L_86)
.L_86:
        /*0004*/ 	.word	0x00000082


	//----- nvinfo : EIATTR_KPARAM_INFO
	.align		4
.L_87:
        /*0008*/ 	.byte	0x04, 0x17
        /*000a*/ 	.short	(.L_89 - .L_88)
.L_88:
        /*000c*/ 	.word	0x00000000
        /*0010*/ 	.short	0x0001
        /*0012*/ 	.short	0x0008
        /*0014*/ 	.byte	0x00, 0xf0, 0x21, 0x00


	//----- nvinfo : EIATTR_KPARAM_INFO
	.align		4
.L_89:
        /*0018*/ 	.byte	0x04, 0x17
        /*001a*/ 	.short	(.L_91 - .L_90)
.L_90:
        /*001c*/ 	.word	0x00000000
        /*0020*/ 	.short	0x0000
        /*0022*/ 	.short	0x0000
        /*0024*/ 	.byte	0x00, 0xf5, 0x21, 0x00


	//----- nvinfo : EIATTR_SPARSE_MMA_MASK
	.align		4
.L_91:
        /*0028*/ 	.byte	0x03, 0x50
        /*002a*/ 	.short	0x0000


	//----- nvinfo : EIATTR_MAXREG_COUNT
	.align		4
        /*002c*/ 	.byte	0x03, 0x1b
        /*002e*/ 	.short	0x00ff


	//----- nvinfo : EIATTR_NUM_BARRIERS
	.align		4
        /*0030*/ 	.byte	0x02, 0x4c
        /*0032*/ 	.byte	0x01
	.zero		1


	//----- nvinfo : EIATTR_MERCURY_ISA_VERSION
	.align		4
        /*0034*/ 	.byte	0x03, 0x5f
        /*0036*/ 	.short	0x0101


	//----- nvinfo : EIATTR_VRC_CTA_INIT_COUNT
	.align		4
        /*0038*/ 	.byte	0x02, 0x4a
	.zero		1
	.zero		1


	//----- nvinfo : EIATTR_EXIT_INSTR_OFFSETS
	.align		4
        /*003c*/ 	.byte	0x04, 0x1c
        /*003e*/ 	.short	(.L_93 - .L_92)


	//   ....[0]....
.L_92:
        /*0040*/ 	.word	0x00000b60


	//   ....[1]....
        /*0044*/ 	.word	0x000012a0


	//   ....[2]....
        /*0048*/ 	.word	0x00001470


	//----- nvinfo : EIATTR_CRS_STACK_SIZE
	.align		4
.L_93:
        /*004c*/ 	.byte	0x04, 0x1e
        /*004e*/ 	.short	(.L_95 - .L_94)
.L_94:
        /*0050*/ 	.word	0x00000000


	//----- nvinfo : EIATTR_CBANK_PARAM_SIZE
	.align		4
.L_95:
        /*0054*/ 	.byte	0x03, 0x19
        /*0056*/ 	.short	0x0010


	//----- nvinfo : EIATTR_PARAM_CBANK
	.align		4
        /*0058*/ 	.byte	0x04, 0x0a
        /*005a*/ 	.short	(.L_97 - .L_96)
	.align		4
.L_96:
        /*005c*/ 	.word	index@(.nv.constant0._Z7softmaxPfm)
        /*0060*/ 	.short	0x0380
        /*0062*/ 	.short	0x0010


	//----- nvinfo : EIATTR_SW_WAR
	.align		4
.L_97:
        /*0064*/ 	.byte	0x04, 0x36
        /*0066*/ 	.short	(.L_99 - .L_98)
.L_98:
        /*0068*/ 	.word	0x00000008
.L_99:


//--------------------- .nv.callgraph             --------------------------
	.section	.nv.callgraph,"",@"SHT_CUDA_CALLGRAPH"
	.align	4
	.sectionentsize	8
	.align		4
        /*0000*/ 	.word	0x00000000
	.align		4
        /*0004*/ 	.word	0xffffffff
	.align		4
        /*0008*/ 	.word	0x00000000
	.align		4
        /*000c*/ 	.word	0xfffffffe
	.align		4
        /*0010*/ 	.word	0x00000000
	.align		4
        /*0014*/ 	.word	0xfffffffd
	.align		4
        /*0018*/ 	.word	0x00000000
	.align		4
        /*001c*/ 	.word	0xfffffffc


//--------------------- .text._Z4QK_VPKfS0_Pfii   --------------------------
	.section	.text._Z4QK_VPKfS0_Pfii,"ax",@progbits
	.align	128
        .global         _Z4QK_VPKfS0_Pfii
        .type           _Z4QK_VPKfS0_Pfii,@function
        .size           _Z4QK_VPKfS0_Pfii,(.L_x_85 - _Z4QK_VPKfS0_Pfii)
        .other          _Z4QK_VPKfS0_Pfii,@"STO_CUDA_ENTRY STV_DEFAULT"
_Z4QK_VPKfS0_Pfii:
.text._Z4QK_VPKfS0_Pfii:
[----:B------:R-:W-:Y:S01]  /*0000*/  LDC R1, c[0x0][0x37c] ;  /* 0x0000df00ff017b82 */ /* 0x000fe20000000800 */
[----:B------:R-:W0:Y:S01]  /*0010*/  S2R R7, SR_TID.Y ;  /* 0x0000000000077919 */ /* 0x000e220000002200 */
[----:B------:R-:W1:Y:S06]  /*0020*/  LDCU UR4, c[0x0][0x360] ;  /* 0x00006c00ff0477ac */ /* 0x000e6c0008000800 */
[----:B------:R-:W2:Y:S01]  /*0030*/  LDC.64 R4, c[0x0][0x398] ;  /* 0x0000e600ff047b82 */ /* 0x000ea20000000a00 */
[----:B------:R-:W0:Y:S01]  /*0040*/  S2R R0, SR_CTAID.Y ;  /* 0x0000000000007919 */ /* 0x000e220000002600 */
[----:B------:R-:W0:Y:S01]  /*0050*/  LDCU UR5, c[0x0][0x364] ;  /* 0x00006c80ff0577ac */ /* 0x000e220008000800 */
[----:B------:R-:W1:Y:S01]  /*0060*/  S2R R17, SR_TID.X ;  /* 0x0000000000117919 */ /* 0x000e620000002100 */
[----:B------:R-:W1:Y:S01]  /*0070*/  S2R R2, SR_CTAID.X ;  /* 0x0000000000027919 */ /* 0x000e620000002500 */
[----:B0-----:R-:W-:-:S05]  /*0080*/  IMAD R0, R0, UR5, R7 ;  /* 0x0000000500007c24 */ /* 0x001fca000f8e0207 */
[----:B--2---:R-:W-:Y:S01]  /*0090*/  ISETP.GE.AND P0, PT, R0, R5, PT ;  /* 0x000000050000720c */ /* 0x004fe20003f06270 */
[----:B-1----:R-:W-:-:S05]  /*00a0*/  IMAD R3, R2, UR4, R17 ;  /* 0x0000000402037c24 */ /* 0x002fca000f8e0211 */
[----:B------:R-:W-:-:S13]  /*00b0*/  ISETP.GE.OR P0, PT, R3, R4, P0 ;  /* 0x000000040300720c */ /* 0x000fda0000706670 */
[----:B------:R-:W-:Y:S05]  /*00c0*/  @P0 EXIT ;  /* 0x000000000000094d */ /* 0x000fea0003800000 */
[----:B------:R-:W-:Y:S01]  /*00d0*/  ISETP.GE.U32.AND P0, PT, R5, 0x20, PT ;  /* 0x000000200500780c */ /* 0x000fe20003f06070 */
[----:B------:R-:W0:Y:S01]  /*00e0*/  LDCU.64 UR8, c[0x0][0x358] ;  /* 0x00006b00ff0877ac */ /* 0x000e220008000a00 */
[----:B------:R-:W-:Y:S01]  /*00f0*/  HFMA2 R25, -RZ, RZ, 0, 0 ;  /* 0x00000000ff197431 */ /* 0x000fe200000001ff */
[----:B------:R-:W-:-:S10]  /*0100*/  MOV R19, RZ ;  /* 0x000000ff00137202 */ /* 0x000fd40000000f00 */
[----:B------:R-:W-:Y:S05]  /*0110*/  @!P0 BRA `(.L_x_0) ;  /* 0x0000000800408947 */ /* 0x000fea0003800000 */
[----:B------:R-:W1:Y:S01]  /*0120*/  S2UR UR6, SR_CgaCtaId ;  /* 0x00000000000679c3 */ /* 0x000e620000008800 */
[----:B------:R-:W-:Y:S01]  /*0130*/  UMOV UR4, 0x400 ;  /* 0x0000040000047882 */ /* 0x000fe20000000000 */
[----:B------:R-:W-:Y:S01]  /*0140*/  SHF.R.U32.HI R6, RZ, 0x5, R5 ;  /* 0x00000005ff067819 */ /* 0x000fe20000011605 */
[----:B------:R-:W-:Y:S01]  /*0150*/  UIADD3 UR5, UPT, UPT, UR4, 0x1000, URZ ;  /* 0x0000100004057890 */ /* 0x000fe2000fffe0ff */
[----:B------:R-:W-:Y:S01]  /*0160*/  IMAD R2, R0, R5, R17 ;  /* 0x0000000500027224 */ /* 0x000fe200078e0211 */
[----:B------:R-:W-:Y:S01]  /*0170*/  MOV R19, RZ ;  /* 0x000000ff00137202 */ /* 0x000fe20000000f00 */
[----:B------:R-:W-:Y:S01]  /*0180*/  IMAD R5, R7, R4, R3 ;  /* 0x0000000407057224 */ /* 0x000fe200078e0203 */
[----:B------:R-:W-:Y:S01]  /*0190*/  MOV R25, RZ ;  /* 0x000000ff00197202 */ /* 0x000fe20000000f00 */
[----:B------:R-:W2:Y:S01]  /*01a0*/  LDC.64 R22, c[0x0][0x380] ;  /* 0x0000e000ff167b82 */ /* 0x000ea20000000a00 */
[----:B------:R-:W-:-:S07]  /*01b0*/  IADD3 R6, PT, PT, -R6, RZ, RZ ;  /* 0x000000ff06067210 */ /* 0x000fce0007ffe1ff */
[----:B------:R-:W3:Y:S01]  /*01c0*/  LDC.64 R20, c[0x0][0x388] ;  /* 0x0000e200ff147b82 */ /* 0x000ee20000000a00 */
[----:B-1----:R-:W-:Y:S02]  /*01d0*/  ULEA UR4, UR6, UR4, 0x18 ;  /* 0x0000000406047291 */ /* 0x002fe4000f8ec0ff */
[----:B------:R-:W-:-:S04]  /*01e0*/  ULEA UR5, UR6, UR5, 0x18 ;  /* 0x0000000506057291 */ /* 0x000fc8000f8ec0ff */
[----:B------:R-:W-:Y:S02]  /*01f0*/  LEA R18, R7, UR4, 0x7 ;  /* 0x0000000407127c11 */ /* 0x000fe4000f8e38ff */
[C---:B------:R-:W-:Y:S02]  /*0200*/  LEA R16, R17.reuse, UR5, 0x2 ;  /* 0x0000000511107c11 */ /* 0x040fe4000f8e10ff */
[----:B------:R-:W-:Y:S02]  /*0210*/  LEA R17, R17, R18, 0x2 ;  /* 0x0000001211117211 */ /* 0x000fe400078e10ff */
[----:B------:R-:W-:-:S07]  /*0220*/  LEA R7, R7, R16, 0x7 ;  /* 0x0000001007077211 */ /* 0x000fce00078e38ff */
.L_x_1:
[----:B--2---:R-:W-:-:S06]  /*0230*/  IMAD.WIDE.U32 R8, R2, 0x4, R22 ;  /* 0x0000000402087825 */ /* 0x004fcc00078e0016 */
[----:B0-----:R-:W2:Y:S01]  /*0240*/  LDG.E R8, desc[UR8][R8.64] ;  /* 0x0000000808087981 */ /* 0x001ea2000c1e1900 */
[----:B---3--:R-:W-:-:S06]  /*0250*/  IMAD.WIDE.U32 R10, R5, 0x4, R20 ;  /* 0x00000004050a7825 */ /* 0x008fcc00078e0014 */
[----:B------:R-:W3:Y:S01]  /*0260*/  LDG.E R10, desc[UR8][R10.64] ;  /* 0x000000080a0a7981 */ /* 0x000ee2000c1e1900 */
[----:B------:R-:W-:Y:S01]  /*0270*/  HFMA2 R13, -RZ, RZ, 0.96630859375, -0.0022525787353515625 ;  /* 0x3bbb989dff0d7431 */ /* 0x000fe200000001ff */
[----:B------:R-:W-:Y:S02]  /*0280*/  MOV R15, 0x437c0000 ;  /* 0x437c0000000f7802 */ /* 0x000fe40000000f00 */
[----:B------:R-:W-:Y:S02]  /*0290*/  IADD3 R6, PT, PT, R6, 0x1, RZ ;  /* 0x0000000106067810 */ /* 0x000fe40007ffe0ff */
[----:B------:R-:W-:Y:S02]  /*02a0*/  IADD3 R2, PT, PT, R2, 0x20, RZ ;  /* 0x0000002002027810 */ /* 0x000fe40007ffe0ff */
[----:B------:R-:W-:Y:S02]  /*02b0*/  ISETP.NE.AND P0, PT, R6, RZ, PT ;  /* 0x000000ff0600720c */ /* 0x000fe40003f05270 */
[----:B------:R-:W-:Y:S01]  /*02c0*/  LEA R5, R4, R5, 0x5 ;  /* 0x0000000504057211 */ /* 0x000fe200078e28ff */
[----:B--2---:R-:W-:-:S04]  /*02d0*/  FFMA.SAT R12, R8, R13, 0.5 ;  /* 0x3f000000080c7423 */ /* 0x004fc8000000200d */
[----:B------:R-:W-:-:S04]  /*02e0*/  FFMA.RM R12, R12, R15, 12582913 ;  /* 0x4b4000010c0c7423 */ /* 0x000fc8000000400f */
[C---:B------:R-:W-:Y:S01]  /*02f0*/  FADD R13, R12.reuse, -12583039 ;  /* 0xcb40007f0c0d7421 */ /* 0x040fe20000000000 */
[----:B------:R-:W-:-:S03]  /*0300*/  SHF.L.U32 R12, R12, 0x17, RZ ;  /* 0x000000170c0c7819 */ /* 0x000fc600000006ff */
[----:B------:R-:W-:-:S04]  /*0310*/  FFMA R13, R8, 1.4426950216293334961, -R13 ;  /* 0x3fb8aa3b080d7823 */ /* 0x000fc8000000080d */
[----:B------:R-:W-:-:S04]  /*0320*/  FFMA R24, R8, 1.925963033500011079e-08, R13 ;  /* 0x32a5706008187823 */ /* 0x000fc8000000000d */
[----:B------:R-:W0:Y:S02]  /*0330*/  MUFU.EX2 R13, R24 ;  /* 0x00000018000d7308 */ /* 0x000e240000000800 */
[----:B0-----:R-:W-:-:S05]  /*0340*/  FMUL R8, R12, R13 ;  /* 0x0000000d0c087220 */ /* 0x001fca0000400000 */
[----:B------:R-:W-:Y:S04]  /*0350*/  STS [R17], R8 ;  /* 0x0000000811007388 */ /* 0x000fe80000000800 */
[----:B---3--:R-:W-:Y:S01]  /*0360*/  STS [R7], R10 ;  /* 0x0000000a07007388 */ /* 0x008fe20000000800 */
[----:B------:R-:W-:Y:S06]  /*0370*/  BAR.SYNC.DEFER_BLOCKING 0x0 ;  /* 0x0000000000007b1d */ /* 0x000fec0000010000 */
[----:B------:R-:W0:Y:S04]  /*0380*/  LDS.128 R12, [R18] ;  /* 0x00000000120c7984 */ /* 0x000e280000000c00 */
[----:B------:R-:W1:Y:S04]  /*0390*/  LDS R9, [R16] ;  /* 0x0000000010097984 */ /* 0x000e680000000800 */
[----:B------:R-:W2:Y:S04]  /*03a0*/  LDS R11, [R16+0x80] ;  /* 0x00008000100b7984 */ /* 0x000ea80000000800 */
[----:B------:R-:W3:Y:S01]  /*03b0*/  LDS R27, [R16+0x100] ;  /* 0x00010000101b7984 */ /* 0x000ee20000000800 */
[C---:B0-----:R-:W-:Y:S01]  /*03c0*/  FADD R26, R12.reuse, R19 ;  /* 0x000000130c1a7221 */ /* 0x041fe20000000000 */
[----:B-1----:R-:W-:-:S03]  /*03d0*/  FFMA R24, R12, R9, R25 ;  /* 0x000000090c187223 */ /* 0x002fc60000000019 */
[----:B------:R-:W-:Y:S01]  /*03e0*/  FADD R19, R26, R13 ;  /* 0x0000000d1a137221 */ /* 0x000fe20000000000 */
[----:B------:R-:W0:Y:S01]  /*03f0*/  LDS R12, [R16+0x180] ;  /* 0x00018000100c7984 */ /* 0x000e220000000800 */
[----:B--2---:R-:W-:-:S03]  /*0400*/  FFMA R26, R11, R13, R24 ;  /* 0x0000000d0b1a7223 */ /* 0x004fc60000000018 */
[----:B------:R-:W1:Y:S01]  /*0410*/  LDS.128 R8, [R18+0x10] ;  /* 0x0000100012087984 */ /* 0x000e620000000c00 */
[----:B---3--:R-:W-:Y:S01]  /*0420*/  FFMA R27, R27, R14, R26 ;  /* 0x0000000e1b1b7223 */ /* 0x008fe2000000001a */
[----:B------:R-:W-:Y:S02]  /*0430*/  FADD R14, R19, R14 ;  /* 0x0000000e130e7221 */ /* 0x000fe40000000000 */
[----:B------:R-:W2:Y:S02]  /*0440*/  LDS R13, [R16+0x200] ;  /* 0x00020000100d7984 */ /* 0x000ea40000000800 */
[----:B------:R-:W-:Y:S02]  /*0450*/  FADD R25, R14, R15 ;  /* 0x0000000f0e197221 */ /* 0x000fe40000000000 */
[----:B------:R-:W3:Y:S04]  /*0460*/  LDS R24, [R16+0x280] ;  /* 0x0002800010187984 */ /* 0x000ee80000000800 */
[----:B------:R-:W4:Y:S01]  /*0470*/  LDS R19, [R16+0x300] ;  /* 0x0003000010137984 */ /* 0x000f220000000800 */
[----:B0-----:R-:W-:Y:S01]  /*0480*/  FFMA R27, R12, R15, R27 ;  /* 0x0000000f0c1b7223 */ /* 0x001fe2000000001b */
[----:B-1----:R-:W-:-:S03]  /*0490*/  FADD R12, R25, R8 ;  /* 0x00000008190c7221 */ /* 0x002fc60000000000 */
[----:B--2---:R-:W-:Y:S01]  /*04a0*/  FFMA R13, R8, R13, R27 ;  /* 0x0000000d080d7223 */ /* 0x004fe2000000001b */
[----:B------:R-:W-:Y:S01]  /*04b0*/  FADD R25, R12, R9 ;  /* 0x000000090c197221 */ /* 0x000fe20000000000 */
[----:B------:R-:W0:Y:S02]  /*04c0*/  LDS R8, [R16+0x380] ;  /* 0x0003800010087984 */ /* 0x000e240000000800 */
[----:B---3--:R-:W-:Y:S02]  /*04d0*/  FFMA R26, R24, R9, R13 ;  /* 0x00000009181a7223 */ /* 0x008fe4000000000d */
[----:B------:R-:W-:Y:S02]  /*04e0*/  LDS R9, [R16+0x400] ;  /* 0x0004000010097984 */ /* 0x000fe40000000800 */
[----:B----4-:R-:W-:Y:S01]  /*04f0*/  FFMA R19, R19, R10, R26 ;  /* 0x0000000a13137223 */ /* 0x010fe2000000001a */
[----:B------:R-:W-:Y:S01]  /*0500*/  FADD R10, R25, R10 ;  /* 0x0000000a190a7221 */ /* 0x000fe20000000000 */
[----:B------:R-:W1:Y:S04]  /*0510*/  LDS.128 R12, [R18+0x20] ;  /* 0x00002000120c7984 */ /* 0x000e680000000c00 */
[----:B------:R-:W2:Y:S04]  /*0520*/  LDS R24, [R16+0x480] ;  /* 0x0004800010187984 */ /* 0x000ea80000000800 */
[----:B------:R-:W-:Y:S01]  /*0530*/  LDS R26, [R16+0x580] ;  /* 0x00058000101a7984 */ /* 0x000fe20000000800 */
[----:B0-----:R-:W-:Y:S01]  /*0540*/  FFMA R25, R8, R11, R19 ;  /* 0x0000000b08197223 */ /* 0x001fe20000000013 */
[----:B------:R-:W-:-:S02]  /*0550*/  FADD R11, R10, R11 ;  /* 0x0000000b0a0b7221 */ /* 0x000fc40000000000 */
[----:B------:R-:W0:Y:S01]  /*0560*/  LDS R19, [R16+0x500] ;  /* 0x0005000010137984 */ /* 0x000e220000000800 */
[----:B-1----:R-:W-:Y:S01]  /*0570*/  FFMA R9, R12, R9, R25 ;  /* 0x000000090c097223 */ /* 0x002fe20000000019 */
[----:B------:R-:W-:Y:S02]  /*0580*/  FADD R12, R11, R12 ;  /* 0x0000000c0b0c7221 */ /* 0x000fe40000000000 */
[----:B------:R-:W-:Y:S01]  /*0590*/  LDS R25, [R16+0x600] ;  /* 0x0006000010197984 */ /* 0x000fe20000000800 */
[----:B--2---:R-:W-:Y:S01]  /*05a0*/  FFMA R24, R24, R13, R9 ;  /* 0x0000000d18187223 */ /* 0x004fe20000000009 */
[----:B------:R-:W-:Y:S02]  /*05b0*/  FADD R13, R12, R13 ;  /* 0x0000000d0c0d7221 */ /* 0x000fe40000000000 */
[----:B------:R-:W1:Y:S04]  /*05c0*/  LDS.128 R8, [R18+0x30] ;  /* 0x0000300012087984 */ /* 0x000e680000000c00 */
[----:B------:R-:W2:Y:S01]  /*05d0*/  LDS R12, [R16+0x680] ;  /* 0x00068000100c7984 */ /* 0x000ea20000000800 */
[----:B0-----:R-:W-:Y:S01]  /*05e0*/  FFMA R27, R19, R14, R24 ;  /* 0x0000000e131b7223 */ /* 0x001fe20000000018 */
[----:B------:R-:W-:-:S02]  /*05f0*/  FADD R14, R13, R14 ;  /* 0x0000000e0d0e7221 */ /* 0x000fc40000000000 */
[----:B------:R-:W0:Y:S01]  /*0600*/  LDS R19, [R16+0x700] ;  /* 0x0007000010137984 */ /* 0x000e220000000800 */
[----:B------:R-:W-:Y:S01]  /*0610*/  FFMA R27, R26, R15, R27 ;  /* 0x0000000f1a1b7223 */ /* 0x000fe2000000001b */
[----:B------:R-:W-:Y:S02]  /*0620*/  FADD R15, R14, R15 ;  /* 0x0000000f0e0f7221 */ /* 0x000fe40000000000 */
[----:B------:R-:W-:Y:S01]  /*0630*/  LDS R24, [R16+0x880] ;  /* 0x0008800010187984 */ /* 0x000fe20000000800 */
[----:B-1----:R-:W-:Y:S01]  /*0640*/  FFMA R27, R8, R25, R27 ;  /* 0x00000019081b7223 */ /* 0x002fe2000000001b */
[----:B------:R-:W-:Y:S02]  /*0650*/  FADD R14, R15, R8 ;  /* 0x000000080f0e7221 */ /* 0x000fe40000000000 */
[----:B------:R-:W1:Y:S01]  /*0660*/  LDS R8, [R16+0x780] ;  /* 0x0007800010087984 */ /* 0x000e620000000800 */
[----:B--2---:R-:W-:Y:S01]  /*0670*/  FFMA R26, R12, R9, R27 ;  /* 0x000000090c1a7223 */ /* 0x004fe2000000001b */
[----:B------:R-:W-:-:S02]  /*0680*/  FADD R25, R14, R9 ;  /* 0x000000090e197221 */ /* 0x000fc40000000000 */
[----:B------:R-:W2:Y:S04]  /*0690*/  LDS.128 R12, [R18+0x40] ;  /* 0x00004000120c7984 */ /* 0x000ea80000000c00 */
[----:B------:R-:W3:Y:S01]  /*06a0*/  LDS R9, [R16+0x800] ;  /* 0x0008000010097984 */ /* 0x000ee20000000800 */
[----:B0-----:R-:W-:Y:S01]  /*06b0*/  FFMA R27, R19, R10, R26 ;  /* 0x0000000a131b7223 */ /* 0x001fe2000000001a */
[----:B------:R-:W-:Y:S02]  /*06c0*/  FADD R10, R25, R10 ;  /* 0x0000000a190a7221 */ /* 0x000fe40000000000 */
[----:B------:R-:W0:Y:S01]  /*06d0*/  LDS R19, [R16+0x900] ;  /* 0x0009000010137984 */ /* 0x000e220000000800 */
[----:B-1----:R-:W-:Y:S01]  /*06e0*/  FFMA R27, R8, R11, R27 ;  /* 0x0000000b081b7223 */ /* 0x002fe2000000001b */
[----:B------:R-:W-:-:S04]  /*06f0*/  FADD R11, R10, R11 ;  /* 0x0000000b0a0b7221 */ /* 0x000fc80000000000 */
[----:B--2---:R-:W-:Y:S01]  /*0700*/  FADD R8, R11, R12 ;  /* 0x0000000c0b087221 */ /* 0x004fe20000000000 */
[----:B---3--:R-:W-:-:S03]  /*0710*/  FFMA R9, R12, R9, R27 ;  /* 0x000000090c097223 */ /* 0x008fc6000000001b */
[----:B------:R-:W-:Y:S01]  /*0720*/  FADD R25, R8, R13 ;  /* 0x0000000d08197221 */ /* 0x000fe20000000000 */
[----:B------:R-:W1:Y:S01]  /*0730*/  LDS R12, [R16+0x980] ;  /* 0x00098000100c7984 */ /* 0x000e620000000800 */
[----:B------:R-:W-:-:S03]  /*0740*/  FFMA R26, R24, R13, R9 ;  /* 0x0000000d181a7223 */ /* 0x000fc60000000009 */
[----:B------:R-:W-:Y:S04]  /*0750*/  LDS R13, [R16+0xa00] ;  /* 0x000a0000100d7984 */ /* 0x000fe80000000800 */
[----:B------:R-:W2:Y:S04]  /*0760*/  LDS.128 R8, [R18+0x50] ;  /* 0x0000500012087984 */ /* 0x000ea80000000c00 */
[----:B------:R-:W3:Y:S01]  /*0770*/  LDS R24, [R16+0xa80] ;  /* 0x000a800010187984 */ /* 0x000ee20000000800 */
[----:B0-----:R-:W-:Y:S01]  /*0780*/  FFMA R27, R19, R14, R26 ;  /* 0x0000000e131b7223 */ /* 0x001fe2000000001a */
[----:B------:R-:W-:-:S02]  /*0790*/  FADD R14, R25, R14 ;  /* 0x0000000e190e7221 */ /* 0x000fc40000000000 */
[----:B------:R-:W0:Y:S04]  /*07a0*/  LDS R19, [R16+0xb00] ;  /* 0x000b000010137984 */ /* 0x000e280000000800 */
[----:B------:R-:W4:Y:S04]  /*07b0*/  LDS R26, [R16+0xb80] ;  /* 0x000b8000101a7984 */ /* 0x000f280000000800 */
[----:B------:R-:W-:Y:S01]  /*07c0*/  LDS R25, [R16+0xc00] ;  /* 0x000c000010197984 */ /* 0x000fe20000000800 */
[----:B-1----:R-:W-:Y:S01]  /*07d0*/  FFMA R27, R12, R15, R27 ;  /* 0x0000000f0c1b7223 */ /* 0x002fe2000000001b */
[----:B------:R-:W-:-:S03]  /*07e0*/  FADD R15, R14, R15 ;  /* 0x0000000f0e0f7221 */ /* 0x000fc60000000000 */
[----:B--2---:R-:W-:Y:S01]  /*07f0*/  FFMA R13, R8, R13, R27 ;  /* 0x0000000d080d7223 */ /* 0x004fe2000000001b */
[----:B------:R-:W-:-:S03]  /*0800*/  FADD R8, R15, R8 ;  /* 0x000000080f087221 */ /* 0x000fc60000000000 */
[----:B---3--:R-:W-:Y:S01]  /*0810*/  FFMA R24, R24, R9, R13 ;  /* 0x0000000918187223 */ /* 0x008fe2000000000d */
[----:B------:R-:W-:Y:S01]  /*0820*/  FADD R9, R8, R9 ;  /* 0x0000000908097221 */ /* 0x000fe20000000000 */
[----:B------:R-:W1:Y:S04]  /*0830*/  LDS.128 R12, [R18+0x60] ;  /* 0x00006000120c7984 */ /* 0x000e680000000c00 */
[----:B------:R-:W2:Y:S01]  /*0840*/  LDS R8, [R16+0xc80] ;  /* 0x000c800010087984 */ /* 0x000ea20000000800 */
[----:B0-----:R-:W-:Y:S01]  /*0850*/  FFMA R27, R19, R10, R24 ;  /* 0x0000000a131b7223 */ /* 0x001fe20000000018 */
[----:B------:R-:W-:Y:S02]  /*0860*/  FADD R10, R9, R10 ;  /* 0x0000000a090a7221 */ /* 0x000fe40000000000 */
[----:B------:R-:W0:Y:S01]  /*0870*/  LDS R19, [R16+0xd00] ;  /* 0x000d000010137984 */ /* 0x000e220000000800 */
[----:B----4-:R-:W-:Y:S01]  /*0880*/  FFMA R27, R26, R11, R27 ;  /* 0x0000000b1a1b7223 */ /* 0x010fe2000000001b */
[----:B------:R-:W-:-:S02]  /*0890*/  FADD R11, R10, R11 ;  /* 0x0000000b0a0b7221 */ /* 0x000fc40000000000 */
[----:B------:R-:W-:Y:S01]  /*08a0*/  LDS R24, [R16+0xe80] ;  /* 0x000e800010187984 */ /* 0x000fe20000000800 */
[----:B-1----:R-:W-:Y:S01]  /*08b0*/  FFMA R27, R12, R25, R27 ;  /* 0x000000190c1b7223 */ /* 0x002fe2000000001b */
[----:B------:R-:W-:Y:S02]  /*08c0*/  FADD R10, R11, R12 ;  /* 0x0000000c0b0a7221 */ /* 0x000fe40000000000 */
[----:B------:R-:W1:Y:S01]  /*08d0*/  LDS R12, [R16+0xd80] ;  /* 0x000d8000100c7984 */ /* 0x000e620000000800 */
[----:B--2---:R-:W-:Y:S01]  /*08e0*/  FFMA R26, R8, R13, R27 ;  /* 0x0000000d081a7223 */ /* 0x004fe2000000001b */
[----:B------:R-:W-:Y:S02]  /*08f0*/  FADD R25, R10, R13 ;  /* 0x0000000d0a197221 */ /* 0x000fe40000000000 */
[----:B------:R-:W2:Y:S01]  /*0900*/  LDS.128 R8, [R18+0x70] ;  /* 0x0000700012087984 */ /* 0x000ea20000000c00 */
[----:B0-----:R-:W-:Y:S01]  /*0910*/  FFMA R27, R19, R14, R26 ;  /* 0x0000000e131b7223 */ /* 0x001fe2000000001a */
[----:B------:R-:W-:-:S02]  /*0920*/  FADD R26, R25, R14 ;  /* 0x0000000e191a7221 */ /* 0x000fc40000000000 */
[----:B------:R-:W0:Y:S04]  /*0930*/  LDS R13, [R16+0xe00] ;  /* 0x000e0000100d7984 */ /* 0x000e280000000800 */
[----:B------:R-:W3:Y:S04]  /*0940*/  LDS R19, [R16+0xf00] ;  /* 0x000f000010137984 */ /* 0x000ee80000000800 */
[----:B------:R-:W4:Y:S01]  /*0950*/  LDS R14, [R16+0xf80] ;  /* 0x000f8000100e7984 */ /* 0x000f220000000800 */
[----:B-1----:R-:W-:Y:S01]  /*0960*/  FFMA R27, R12, R15, R27 ;  /* 0x0000000f0c1b7223 */ /* 0x002fe2000000001b */
[----:B------:R-:W-:-:S04]  /*0970*/  FADD R15, R26, R15 ;  /* 0x0000000f1a0f7221 */ /* 0x000fc80000000000 */
[----:B--2---:R-:W-:Y:S01]  /*0980*/  FADD R12, R15, R8 ;  /* 0x000000080f0c7221 */ /* 0x004fe20000000000 */
[----:B0-----:R-:W-:-:S03]  /*0990*/  FFMA R13, R8, R13, R27 ;  /* 0x0000000d080d7223 */ /* 0x001fc6000000001b */
[----:B------:R-:W-:Y:S01]  /*09a0*/  FADD R15, R12, R9 ;  /* 0x000000090c0f7221 */ /* 0x000fe20000000000 */
[----:B------:R-:W-:-:S03]  /*09b0*/  FFMA R24, R24, R9, R13 ;  /* 0x0000000918187223 */ /* 0x000fc6000000000d */
[----:B------:R-:W-:Y:S01]  /*09c0*/  FADD R8, R15, R10 ;  /* 0x0000000a0f087221 */ /* 0x000fe20000000000 */
[----:B---3--:R-:W-:-:S03]  /*09d0*/  FFMA R25, R19, R10, R24 ;  /* 0x0000000a13197223 */ /* 0x008fc60000000018 */
[----:B------:R-:W-:Y:S01]  /*09e0*/  FADD R19, R8, R11 ;  /* 0x0000000b08137221 */ /* 0x000fe20000000000 */
[----:B----4-:R-:W-:Y:S01]  /*09f0*/  FFMA R25, R14, R11, R25 ;  /* 0x0000000b0e197223 */ /* 0x010fe20000000019 */
[----:B------:R-:W-:Y:S06]  /*0a00*/  BAR.SYNC.DEFER_BLOCKING 0x0 ;  /* 0x0000000000007b1d */ /* 0x000fec0000010000 */
[----:B------:R-:W-:Y:S05]  /*0a10*/  @P0 BRA `(.L_x_1) ;  /* 0xfffffff800040947 */ /* 0x000fea000383ffff */
.L_x_0:
[----:B------:R-:W1:Y:S01]  /*0a20*/  MUFU.RCP R2, R19 ;  /* 0x0000001300027308 */ /* 0x000e620000001000 */
[----:B------:R-:W-:Y:S07]  /*0a30*/  BSSY.RECONVERGENT B0, `(.L_x_2) ;  /* 0x000000d000007945 */ /* 0x000fee0003800200 */
[----:B------:R-:W2:Y:S01]  /*0a40*/  FCHK P0, R25, R19 ;  /* 0x0000001319007302 */ /* 0x000ea20000000000 */
[----:B-1----:R-:W-:-:S04]  /*0a50*/  FFMA R5, R2, -R19, 1 ;  /* 0x3f80000002057423 */ /* 0x002fc80000000813 */
[----:B------:R-:W-:-:S04]  /*0a60*/  FFMA R2, R2, R5, R2 ;  /* 0x0000000502027223 */ /* 0x000fc80000000002 */
[----:B------:R-:W-:-:S04]  /*0a70*/  FFMA R4, R2, R25, RZ ;  /* 0x0000001902047223 */ /* 0x000fc800000000ff */
[----:B------:R-:W-:-:S04]  /*0a80*/  FFMA R5, R4, -R19, R25 ;  /* 0x8000001304057223 */ /* 0x000fc80000000019 */
[----:B------:R-:W-:Y:S01]  /*0a90*/  FFMA R7, R2, R5, R4 ;  /* 0x0000000502077223 */ /* 0x000fe20000000004 */
[----:B--2---:R-:W-:Y:S06]  /*0aa0*/  @!P0 BRA `(.L_x_3) ;  /* 0x0000000000148947 */ /* 0x004fec0003800000 */
[----:B------:R-:W-:Y:S02]  /*0ab0*/  MOV R2, R25 ;  /* 0x0000001900027202 */ /* 0x000fe40000000f00 */
[----:B------:R-:W-:Y:S02]  /*0ac0*/  MOV R5, R19 ;  /* 0x0000001300057202 */ /* 0x000fe40000000f00 */
[----:B------:R-:W-:-:S07]  /*0ad0*/  MOV R4, 0xaf0 ;  /* 0x00000af000047802 */ /* 0x000fce0000000f00 */
[----:B0-----:R-:W-:Y:S05]  /*0ae0*/  CALL.REL.NOINC `($__internal_0_$__cuda_sm3x_div_rn_noftz_f32_slowpath) ;  /* 0x0000000000207944 */ /* 0x001fea0003c00000 */
[----:B------:R-:W-:-:S07]  /*0af0*/  MOV R7, R2 ;  /* 0x0000000200077202 */ /* 0x000fce0000000f00 */
.L_x_3:
[----:B0-----:R-:W-:Y:S05]  /*0b00*/  BSYNC.RECONVERGENT B0 ;  /* 0x0000000000007941 */ /* 0x001fea0003800200 */
.L_x_2:
[----:B------:R-:W0:Y:S01]  /*0b10*/  LDC.64 R4, c[0x0][0x390] ;  /* 0x0000e400ff047b82 */ /* 0x000e220000000a00 */
[----:B------:R-:W1:Y:S02]  /*0b20*/  LDCU UR4, c[0x0][0x398] ;  /* 0x00007300ff0477ac */ /* 0x000e640008000800 */
[----:B-1----:R-:W-:-:S04]  /*0b30*/  IMAD R3, R0, UR4, R3 ;  /* 0x0000000400037c24 */ /* 0x002fc8000f8e0203 */
[----:B0-----:R-:W-:-:S05]  /*0b40*/  IMAD.WIDE R2, R3, 0x4, R4 ;  /* 0x0000000403027825 */ /* 0x001fca00078e0204 */
[----:B------:R-:W-:Y:S01]  /*0b50*/  STG.E desc[UR8][R2.64], R7 ;  /* 0x0000000702007986 */ /* 0x000fe2000c101908 */
[----:B------:R-:W-:Y:S05]  /*0b60*/  EXIT ;  /* 0x000000000000794d */ /* 0x000fea0003800000 */
        .weak           $__internal_0_$__cuda_sm3x_div_rn_noftz_f32_slowpath
        .type           $__internal_0_$__cuda_sm3x_div_rn_noftz_f32_slowpath,@function
        .size           $__internal_0_$__cuda_sm3x_div_rn_noftz_f32_slowpath,(.L_x_85 - $__internal_0_$__cuda_sm3x_div_rn_noftz_f32_slowpath)
$__internal_0_$__cuda_sm3x_div_rn_noftz_f32_slowpath:
[----:B------:R-:W-:Y:S01]  /*0b70*/  SHF.R.U32.HI R7, RZ, 0x17, R5 ;  /* 0x00000017ff077819 */ /* 0x000fe20000011605 */
[----:B------:R-:W-:Y:S01]  /*0b80*/  BSSY.RECONVERGENT B1, `(.L_x_4) ;  /* 0x0000062000017945 */ /* 0x000fe20003800200 */
[----:B------:R-:W-:Y:S02]  /*0b90*/  SHF.R.U32.HI R6, RZ, 0x17, R2 ;  /* 0x00000017ff067819 */ /* 0x000fe40000011602 */
[----:B------:R-:W-:Y:S02]  /*0ba0*/  LOP3.LUT R12, R7, 0xff, RZ, 0xc0, !PT ;  /* 0x000000ff070c7812 */ /* 0x000fe400078ec0ff */
[----:B------:R-:W-:Y:S02]  /*0bb0*/  LOP3.LUT R10, R6, 0xff, RZ, 0xc0, !PT ;  /* 0x000000ff060a7812 */ /* 0x000fe400078ec0ff */
[----:B------:R-:W-:Y:S02]  /*0bc0*/  IADD3 R8, PT, PT, R12, -0x1, RZ ;  /* 0xffffffff0c087810 */ /* 0x000fe40007ffe0ff */
[----:B------:R-:W-:-:S02]  /*0bd0*/  IADD3 R7, PT, PT, R10, -0x1, RZ ;  /* 0xffffffff0a077810 */ /* 0x000fc40007ffe0ff */
[----:B------:R-:W-:-:S04]  /*0be0*/  ISETP.GT.U32.AND P0, PT, R8, 0xfd, PT ;  /* 0x000000fd0800780c */ /* 0x000fc80003f04070 */
[----:B------:R-:W-:-:S13]  /*0bf0*/  ISETP.GT.U32.OR P0, PT, R7, 0xfd, P0 ;  /* 0x000000fd0700780c */ /* 0x000fda0000704470 */
[----:B------:R-:W-:Y:S01]  /*0c00*/  @!P0 MOV R6, RZ ;  /* 0x000000ff00068202 */ /* 0x000fe20000000f00 */
[----:B------:R-:W-:Y:S06]  /*0c10*/  @!P0 BRA `(.L_x_5) ;  /* 0x00000000005c8947 */ /* 0x000fec0003800000 */
[----:B------:R-:W-:Y:S02]  /*0c20*/  FSETP.GTU.FTZ.AND P0, PT, |R2|, +INF , PT ;  /* 0x7f8000000200780b */ /* 0x000fe40003f1c200 */
[----:B------:R-:W-:-:S04]  /*0c30*/  FSETP.GTU.FTZ.AND P1, PT, |R5|, +INF , PT ;  /* 0x7f8000000500780b */ /* 0x000fc80003f3c200 */
[----:B------:R-:W-:-:S13]  /*0c40*/  PLOP3.LUT P0, PT, P0, P1, PT, 0xf8, 0x8f ;  /* 0x00000000008f781c */ /* 0x000fda0000703f70 */
[----:B------:R-:W-:Y:S05]  /*0c50*/  @P0 BRA `(.L_x_6) ;  /* 0x00000004004c0947 */ /* 0x000fea0003800000 */
[----:B------:R-:W-:-:S13]  /*0c60*/  LOP3.LUT P0, RZ, R5, 0x7fffffff, R2, 0xc8, !PT ;  /* 0x7fffffff05ff7812 */ /* 0x000fda000780c802 */
[----:B------:R-:W-:Y:S05]  /*0c70*/  @!P0 BRA `(.L_x_7) ;  /* 0x00000004003c8947 */ /* 0x000fea0003800000 */
[C---:B------:R-:W-:Y:S02]  /*0c80*/  FSETP.NEU.FTZ.AND P2, PT, |R2|.reuse, +INF , PT ;  /* 0x7f8000000200780b */ /* 0x040fe40003f5d200 */
[----:B------:R-:W-:Y:S02]  /*0c90*/  FSETP.NEU.FTZ.AND P1, PT, |R5|, +INF , PT ;  /* 0x7f8000000500780b */ /* 0x000fe40003f3d200 */
[----:B------:R-:W-:-:S11]  /*0ca0*/  FSETP.NEU.FTZ.AND P0, PT, |R2|, +INF , PT ;  /* 0x7f8000000200780b */ /* 0x000fd60003f1d200 */
[----:B------:R-:W-:Y:S05]  /*0cb0*/  @!P1 BRA !P2, `(.L_x_7) ;  /* 0x00000004002c9947 */ /* 0x000fea0005000000 */
[----:B------:R-:W-:-:S04]  /*0cc0*/  LOP3.LUT P2, RZ, R2, 0x7fffffff, RZ, 0xc0, !PT ;  /* 0x7fffffff02ff7812 */ /* 0x000fc8000784c0ff */
[----:B------:R-:W-:-:S13]  /*0cd0*/  PLOP3.LUT P1, PT, P1, P2, PT, 0x2f, 0xf2 ;  /* 0x0000000000f2781c */ /* 0x000fda0000f24577 */
[----:B------:R-:W-:Y:S05]  /*0ce0*/  @P1 BRA `(.L_x_8) ;  /* 0x0000000400181947 */ /* 0x000fea0003800000 */
[----:B------:R-:W-:-:S04]  /*0cf0*/  LOP3.LUT P1, RZ, R5, 0x7fffffff, RZ, 0xc0, !PT ;  /* 0x7fffffff05ff7812 */ /* 0x000fc8000782c0ff */
[----:B------:R-:W-:-:S13]  /*0d00*/  PLOP3.LUT P0, PT, P0, P1, PT, 0x2f, 0xf2 ;  /* 0x0000000000f2781c */ /* 0x000fda0000702577 */
[----:B------:R-:W-:Y:S05]  /*0d10*/  @P0 BRA `(.L_x_9) ;  /* 0x0000000400000947 */ /* 0x000fea0003800000 */
[----:B------:R-:W-:Y:S02]  /*0d20*/  ISETP.GE.AND P0, PT, R7, RZ, PT ;  /* 0x000000ff0700720c */ /* 0x000fe40003f06270 */
[----:B------:R-:W-:-:S11]  /*0d30*/  ISETP.GE.AND P1, PT, R8, RZ, PT ;  /* 0x000000ff0800720c */ /* 0x000fd60003f26270 */
[----:B------:R-:W-:Y:S01]  /*0d40*/  @P0 MOV R6, RZ ;  /* 0x000000ff00060202 */ /* 0x000fe20000000f00 */
[----:B------:R-:W-:Y:S01]  /*0d50*/  @!P0 FFMA R2, R2, 1.84467440737095516160e+19, RZ ;  /* 0x5f80000002028823 */ /* 0x000fe200000000ff */
[----:B------:R-:W-:Y:S01]  /*0d60*/  @!P0 MOV R6, 0xffffffc0 ;  /* 0xffffffc000068802 */ /* 0x000fe20000000f00 */
[----:B------:R-:W-:-:S03]  /*0d70*/  @!P1 FFMA R5, R5, 1.84467440737095516160e+19, RZ ;  /* 0x5f80000005059823 */ /* 0x000fc600000000ff */
[----:B------:R-:W-:-:S07]  /*0d80*/  @!P1 IADD3 R6, PT, PT, R6, 0x40, RZ ;  /* 0x0000004006069810 */ /* 0x000fce0007ffe0ff */
.L_x_5:
[----:B------:R-:W-:Y:S01]  /*0d90*/  LEA R8, R12, 0xc0800000, 0x17 ;  /* 0xc08000000c087811 */ /* 0x000fe200078eb8ff */
[----:B------:R-:W-:Y:S03]  /*0da0*/  BSSY.RECONVERGENT B2, `(.L_x_10) ;  /* 0x0000036000027945 */ /* 0x000fe60003800200 */
[----:B------:R-:W-:Y:S02]  /*0db0*/  IADD3 R8, PT, PT, -R8, R5, RZ ;  /* 0x0000000508087210 */ /* 0x000fe40007ffe1ff */
[----:B------:R-:W-:Y:S02]  /*0dc0*/  IADD3 R5, PT, PT, R10, -0x7f, RZ ;  /* 0xffffff810a057810 */ /* 0x000fe40007ffe0ff */
[----:B------:R-:W0:Y:S01]  /*0dd0*/  MUFU.RCP R7, R8 ;  /* 0x0000000800077308 */ /* 0x000e220000001000 */
[----:B------:R-:W-:Y:S02]  /*0de0*/  FADD.FTZ R9, -R8, -RZ ;  /* 0x800000ff08097221 */ /* 0x000fe40000010100 */
[----:B------:R-:W-:-:S02]  /*0df0*/  IMAD R2, R5, -0x800000, R2 ;  /* 0xff80000005027824 */ /* 0x000fc400078e0202 */
[----:B0-----:R-:W-:-:S04]  /*0e00*/  FFMA R10, R7, R9, 1 ;  /* 0x3f800000070a7423 */ /* 0x001fc80000000009 */
[----:B------:R-:W-:-:S04]  /*0e10*/  FFMA R14, R7, R10, R7 ;  /* 0x0000000a070e7223 */ /* 0x000fc80000000007 */
[----:B------:R-:W-:-:S04]  /*0e20*/  FFMA R7, R2, R14, RZ ;  /* 0x0000000e02077223 */ /* 0x000fc800000000ff */
[----:B------:R-:W-:-:S04]  /*0e30*/  FFMA R10, R9, R7, R2 ;  /* 0x00000007090a7223 */ /* 0x000fc80000000002 */
[----:B------:R-:W-:Y:S01]  /*0e40*/  FFMA R11, R14, R10, R7 ;  /* 0x0000000a0e0b7223 */ /* 0x000fe20000000007 */
[----:B------:R-:W-:-:S03]  /*0e50*/  IADD3 R7, PT, PT, R5, 0x7f, -R12 ;  /* 0x0000007f05077810 */ /* 0x000fc60007ffe80c */
[----:B------:R-:W-:Y:S01]  /*0e60*/  FFMA R10, R9, R11, R2 ;  /* 0x0000000b090a7223 */ /* 0x000fe20000000002 */
[----:B------:R-:W-:-:S03]  /*0e70*/  IADD3 R7, PT, PT, R7, R6, RZ ;  /* 0x0000000607077210 */ /* 0x000fc60007ffe0ff */
[----:B------:R-:W-:-:S05]  /*0e80*/  FFMA R2, R14, R10, R11 ;  /* 0x0000000a0e027223 */ /* 0x000fca000000000b */
[----:B------:R-:W-:-:S04]  /*0e90*/  SHF.R.U32.HI R5, RZ, 0x17, R2 ;  /* 0x00000017ff057819 */ /* 0x000fc80000011602 */
[----:B------:R-:W-:-:S04]  /*0ea0*/  LOP3.LUT R5, R5, 0xff, RZ, 0xc0, !PT ;  /* 0x000000ff05057812 */ /* 0x000fc800078ec0ff */
[----:B------:R-:W-:-:S04]  /*0eb0*/  IADD3 R9, PT, PT, R5, R7, RZ ;  /* 0x0000000705097210 */ /* 0x000fc80007ffe0ff */
[----:B------:R-:W-:-:S04]  /*0ec0*/  IADD3 R5, PT, PT, R9, -0x1, RZ ;  /* 0xffffffff09057810 */ /* 0x000fc80007ffe0ff */
[----:B------:R-:W-:-:S13]  /*0ed0*/  ISETP.GE.U32.AND P0, PT, R5, 0xfe, PT ;  /* 0x000000fe0500780c */ /* 0x000fda0003f06070 */
[----:B------:R-:W-:Y:S05]  /*0ee0*/  @!P0 BRA `(.L_x_11) ;  /* 0x0000000000808947 */ /* 0x000fea0003800000 */
[----:B------:R-:W-:-:S13]  /*0ef0*/  ISETP.GT.AND P0, PT, R9, 0xfe, PT ;  /* 0x000000fe0900780c */ /* 0x000fda0003f04270 */
[----:B------:R-:W-:Y:S05]  /*0f00*/  @P0 BRA `(.L_x_12) ;  /* 0x00000000006c0947 */ /* 0x000fea0003800000 */
[----:B------:R-:W-:-:S13]  /*0f10*/  ISETP.GE.AND P0, PT, R9, 0x1, PT ;  /* 0x000000010900780c */ /* 0x000fda0003f06270 */
[----:B------:R-:W-:Y:S05]  /*0f20*/  @P0 BRA `(.L_x_13) ;  /* 0x0000000000740947 */ /* 0x000fea0003800000 */
[----:B------:R-:W-:Y:S02]  /*0f30*/  ISETP.GE.AND P0, PT, R9, -0x18, PT ;  /* 0xffffffe80900780c */ /* 0x000fe40003f06270 */
[----:B------:R-:W-:-:S11]  /*0f40*/  LOP3.LUT R2, R2, 0x80000000, RZ, 0xc0, !PT ;  /* 0x8000000002027812 */ /* 0x000fd600078ec0ff */
[----:B------:R-:W-:Y:S05]  /*0f50*/  @!P0 BRA `(.L_x_13) ;  /* 0x0000000000688947 */ /* 0x000fea0003800000 */
[CCC-:B------:R-:W-:Y:S01]  /*0f60*/  FFMA.RZ R5, R14.reuse, R10.reuse, R11.reuse ;  /* 0x0000000a0e057223 */ /* 0x1c0fe2000000c00b */
[C---:B------:R-:W-:Y:S01]  /*0f70*/  IADD3 R8, PT, PT, R9.reuse, 0x20, RZ ;  /* 0x0000002009087810 */ /* 0x040fe20007ffe0ff */
[CCC-:B------:R-:W-:Y:S01]  /*0f80*/  FFMA.RM R6, R14.reuse, R10.reuse, R11.reuse ;  /* 0x0000000a0e067223 */ /* 0x1c0fe2000000400b */
[----:B------:R-:W-:Y:S02]  /*0f90*/  ISETP.NE.AND P2, PT, R9, RZ, PT ;  /* 0x000000ff0900720c */ /* 0x000fe40003f45270 */
[----:B------:R-:W-:Y:S01]  /*0fa0*/  LOP3.LUT R7, R5, 0x7fffff, RZ, 0xc0, !PT ;  /* 0x007fffff05077812 */ /* 0x000fe200078ec0ff */
[----:B------:R-:W-:Y:S01]  /*0fb0*/  FFMA.RP R5, R14, R10, R11 ;  /* 0x0000000a0e057223 */ /* 0x000fe2000000800b */
[----:B------:R-:W-:Y:S02]  /*0fc0*/  ISETP.NE.AND P1, PT, R9, RZ, PT ;  /* 0x000000ff0900720c */ /* 0x000fe40003f25270 */
[----:B------:R-:W-:Y:S02]  /*0fd0*/  LOP3.LUT R7, R7, 0x800000, RZ, 0xfc, !PT ;  /* 0x0080000007077812 */ /* 0x000fe400078efcff */
[----:B------:R-:W-:-:S02]  /*0fe0*/  IADD3 R9, PT, PT, -R9, RZ, RZ ;  /* 0x000000ff09097210 */ /* 0x000fc40007ffe1ff */
[----:B------:R-:W-:Y:S02]  /*0ff0*/  SHF.L.U32 R8, R7, R8, RZ ;  /* 0x0000000807087219 */ /* 0x000fe400000006ff */
[----:B------:R-:W-:Y:S02]  /*1000*/  FSETP.NEU.FTZ.AND P0, PT, R5, R6, PT ;  /* 0x000000060500720b */ /* 0x000fe40003f1d000 */
[----:B------:R-:W-:Y:S02]  /*1010*/  SEL R6, R9, RZ, P2 ;  /* 0x000000ff09067207 */ /* 0x000fe40001000000 */
[----:B------:R-:W-:Y:S02]  /*1020*/  ISETP.NE.AND P1, PT, R8, RZ, P1 ;  /* 0x000000ff0800720c */ /* 0x000fe40000f25270 */
[----:B------:R-:W-:Y:S02]  /*1030*/  SHF.R.U32.HI R6, RZ, R6, R7 ;  /* 0x00000006ff067219 */ /* 0x000fe40000011607 */
[----:B------:R-:W-:-:S02]  /*1040*/  PLOP3.LUT P0, PT, P0, P1, PT, 0xf8, 0x8f ;  /* 0x00000000008f781c */ /* 0x000fc40000703f70 */
[----:B------:R-:W-:Y:S02]  /*1050*/  SHF.R.U32.HI R8, RZ, 0x1, R6 ;  /* 0x00000001ff087819 */ /* 0x000fe40000011606 */
[----:B------:R-:W-:-:S04]  /*1060*/  SEL R5, RZ, 0x1, !P0 ;  /* 0x00000001ff057807 */ /* 0x000fc80004000000 */
[----:B------:R-:W-:-:S04]  /*1070*/  LOP3.LUT R5, R5, 0x1, R8, 0xf8, !PT ;  /* 0x0000000105057812 */ /* 0x000fc800078ef808 */
[----:B------:R-:W-:-:S04]  /*1080*/  LOP3.LUT R5, R5, R6, RZ, 0xc0, !PT ;  /* 0x0000000605057212 */ /* 0x000fc800078ec0ff */
[----:B------:R-:W-:-:S04]  /*1090*/  IADD3 R5, PT, PT, R8, R5, RZ ;  /* 0x0000000508057210 */ /* 0x000fc80007ffe0ff */
[----:B------:R-:W-:Y:S01]  /*10a0*/  LOP3.LUT R2, R5, R2, RZ, 0xfc, !PT ;  /* 0x0000000205027212 */ /* 0x000fe200078efcff */
[----:B------:R-:W-:Y:S06]  /*10b0*/  BRA `(.L_x_13) ;  /* 0x0000000000107947 */ /* 0x000fec0003800000 */
.L_x_12:
[----:B------:R-:W-:-:S04]  /*10c0*/  LOP3.LUT R2, R2, 0x80000000, RZ, 0xc0, !PT ;  /* 0x8000000002027812 */ /* 0x000fc800078ec0ff */
[----:B------:R-:W-:Y:S01]  /*10d0*/  LOP3.LUT R2, R2, 0x7f800000, RZ, 0xfc, !PT ;  /* 0x7f80000002027812 */ /* 0x000fe200078efcff */
[----:B------:R-:W-:Y:S06]  /*10e0*/  BRA `(.L_x_13) ;  /* 0x0000000000047947 */ /* 0x000fec0003800000 */
.L_x_11:
[----:B------:R-:W-:-:S07]  /*10f0*/  LEA R2, R7, R2, 0x17 ;  /* 0x0000000207027211 */ /* 0x000fce00078eb8ff */
.L_x_13:
[----:B------:R-:W-:Y:S05]  /*1100*/  BSYNC.RECONVERGENT B2 ;  /* 0x0000000000027941 */ /* 0x000fea0003800200 */
.L_x_10:
[----:B------:R-:W-:Y:S05]  /*1110*/  BRA `(.L_x_14) ;  /* 0x0000000000207947 */ /* 0x000fea0003800000 */
.L_x_9:
[----:B------:R-:W-:-:S04]  /*1120*/  LOP3.LUT R2, R5, 0x80000000, R2, 0x48, !PT ;  /* 0x8000000005027812 */ /* 0x000fc800078e4802 */
[----:B------:R-:W-:Y:S01]  /*1130*/  LOP3.LUT R2, R2, 0x7f800000, RZ, 0xfc, !PT ;  /* 0x7f80000002027812 */ /* 0x000fe200078efcff */
[----:B------:R-:W-:Y:S06]  /*1140*/  BRA `(.L_x_14) ;  /* 0x0000000000147947 */ /* 0x000fec0003800000 */
.L_x_8:
[----:B------:R-:W-:Y:S01]  /*1150*/  LOP3.LUT R2, R5, 0x80000000, R2, 0x48, !PT ;  /* 0x8000000005027812 */ /* 0x000fe200078e4802 */
[----:B------:R-:W-:Y:S06]  /*1160*/  BRA `(.L_x_14) ;  /* 0x00000000000c7947 */ /* 0x000fec0003800000 */
.L_x_7:
[----:B------:R-:W0:Y:S01]  /*1170*/  MUFU.RSQ R2, -QNAN ;  /* 0xffc0000000027908 */ /* 0x000e220000001400 */
[----:B------:R-:W-:Y:S05]  /*1180*/  BRA `(.L_x_14) ;  /* 0x0000000000047947 */ /* 0x000fea0003800000 */
.L_x_6:
[----:B------:R-:W-:-:S07]  /*1190*/  FADD.FTZ R2, R2, R5 ;  /* 0x0000000502027221 */ /* 0x000fce0000010000 */
.L_x_14:
[----:B------:R-:W-:Y:S05]  /*11a0*/  BSYNC.RECONVERGENT B1 ;  /* 0x0000000000017941 */ /* 0x000fea0003800200 */
.L_x_4:
[----:B------:R-:W-:-:S04]  /*11b0*/  HFMA2 R5, -RZ, RZ, 0, 0 ;  /* 0x00000000ff057431 */ /* 0x000fc800000001ff */
[----:B0-----:R-:W-:Y:S05]  /*11c0*/  RET.REL.NODEC R4 `(_Z4QK_VPKfS0_Pfii) ;  /* 0xffffffec048c7950 */ /* 0x001fea0003c3ffff */
.L_x_15:
[----:B------:R-:W-:-:S00]  /*11d0*/  BRA `(.L_x_15) ;  /* 0xfffffffc00fc7947 */ /* 0x000fc0000383ffff */
[----:B------:R-:W-:-:S00]  /*11e0*/  NOP ;  /* 0x0000000000007918 */ /* 0x000fc00000000000 */
        /* <DEDUP_REMOVED lines=9> */
.L_x_85:


//--------------------- .text._Z6matmulPKfS0_Pfii --------------------------
	.section	.text._Z6matmulPKfS0_Pfii,"ax",@progbits
	.align	128
        .global         _Z6matmulPKfS0_Pfii
        .type           _Z6matmulPKfS0_Pfii,@function
        .size           _Z6matmulPKfS0_Pfii,(.L_x_90 - _Z6matmulPKfS0_Pfii)
        .other          _Z6matmulPKfS0_Pfii,@"STO_CUDA_ENTRY STV_DEFAULT"
_Z6matmulPKfS0_Pfii:
.text._Z6matmulPKfS0_Pfii:
[----:B------:R-:W-:Y:S01]  /*0000*/  LDC R1, c[0x0][0x37c] ;  /* 0x0000df00ff017b82 */ /* 0x000fe20000000800 */
[----:B------:R-:W0:Y:S01]  /*0010*/  S2R R3, SR_TID.Y ;  /* 0x0000000000037919 */ /* 0x000e220000002200 */
[----:B------:R-:W1:Y:S01]  /*0020*/  LDCU UR4, c[0x0][0x360] ;  /* 0x00006c00ff0477ac */ /* 0x000e620008000800 */
[----:B------:R-:W0:Y:S01]  /*0030*/  S2R R18, SR_CTAID.Y ;  /* 0x0000000000127919 */ /* 0x000e220000002600 */
[----:B------:R-:W0:Y:S01]  /*0040*/  LDCU UR5, c[0x0][0x364] ;  /* 0x00006c80ff0577ac */ /* 0x000e220008000800 */
[----:B------:R-:W1:Y:S01]  /*0050*/  S2R R17, SR_TID.X ;  /* 0x0000000000117919 */ /* 0x000e620000002100 */
[----:B------:R-:W2:Y:S01]  /*0060*/  LDCU.64 UR10, c[0x0][0x398] ;  /* 0x00007300ff0a77ac */ /* 0x000ea20008000a00 */
[----:B------:R-:W1:Y:S01]  /*0070*/  S2R R0, SR_CTAID.X ;  /* 0x0000000000007919 */ /* 0x000e620000002500 */
[----:B0-----:R-:W-:-:S05]  /*0080*/  IMAD R18, R18, UR5, R3 ;  /* 0x0000000512127c24 */ /* 0x001fca000f8e0203 */
[----:B--2---:R-:W-:Y:S01]  /*0090*/  ISETP.GE.AND P0, PT, R18, UR11, PT ;  /* 0x0000000b12007c0c */ /* 0x004fe2000bf06270 */
[----:B-1----:R-:W-:-:S05]  /*00a0*/  IMAD R19, R0, UR4, R17 ;  /* 0x0000000400137c24 */ /* 0x002fca000f8e0211 */
[----:B------:R-:W-:-:S13]  /*00b0*/  ISETP.GE.OR P0, PT, R19, UR10, P0 ;  /* 0x0000000a13007c0c */ /* 0x000fda0008706670 */
[----:B------:R-:W-:Y:S05]  /*00c0*/  @P0 EXIT ;  /* 0x000000000000094d */ /* 0x000fea0003800000 */
[----:B------:R-:W0:Y:S01]  /*00d0*/  S2UR UR7, SR_CgaCtaId ;  /* 0x00000000000779c3 */ /* 0x000e220000008800 */
[----:B------:R-:W-:Y:S01]  /*00e0*/  UMOV UR5, 0x400 ;  /* 0x0000040000057882 */ /* 0x000fe20000000000 */
[----:B------:R-:W-:Y:S01]  /*00f0*/  UIADD3 UR4, UPT, UPT, UR11, 0x1f, URZ ;  /* 0x0000001f0b047890 */ /* 0x000fe2000fffe0ff */
[----:B------:R-:W-:Y:S01]  /*0100*/  HFMA2 R25, -RZ, RZ, 0, 0 ;  /* 0x00000000ff197431 */ /* 0x000fe200000001ff */
[----:B------:R-:W-:Y:S01]  /*0110*/  UIADD3 UR6, UPT, UPT, UR5, 0x1000, URZ ;  /* 0x0000100005067890 */ /* 0x000fe2000fffe0ff */
[----:B------:R-:W-:Y:S01]  /*0120*/  BSSY.RECONVERGENT B0, `(.L_x_16) ;  /* 0x000006a000007945 */ /* 0x000fe20003800200 */
[----:B------:R-:W-:Y:S01]  /*0130*/  USHF.R.U32.HI UR4, URZ, 0x5, UR4 ;  /* 0x00000005ff047899 */ /* 0x000fe20008011604 */
[----:B------:R-:W-:Y:S01]  /*0140*/  IMAD R7, R3, UR10, R19 ;  /* 0x0000000a03077c24 */ /* 0x000fe2000f8e0213 */
[----:B------:R-:W1:Y:S01]  /*0150*/  LDC R0, c[0x0][0x398] ;  /* 0x0000e600ff007b82 */ /* 0x000e620000000800 */
[----:B------:R-:W-:Y:S01]  /*0160*/  IMAD R5, R18, UR11, R17 ;  /* 0x0000000b12057c24 */ /* 0x000fe2000f8e0211 */
[----:B------:R-:W-:Y:S01]  /*0170*/  UIADD3 UR4, UPT, UPT, -UR4, URZ, URZ ;  /* 0x000000ff04047290 */ /* 0x000fe2000fffe1ff */
[----:B------:R-:W2:Y:S05]  /*0180*/  LDCU.64 UR8, c[0x0][0x358] ;  /* 0x00006b00ff0877ac */ /* 0x000eaa0008000a00 */
[----:B------:R-:W3:Y:S01]  /*0190*/  LDC.64 R22, c[0x0][0x380] ;  /* 0x0000e000ff167b82 */ /* 0x000ee20000000a00 */
[----:B------:R-:W-:Y:S01]  /*01a0*/  MOV R6, UR4 ;  /* 0x0000000400067c02 */ /* 0x000fe20008000f00 */
[----:B------:R-:W4:Y:S06]  /*01b0*/  LDCU UR12, c[0x0][0x39c] ;  /* 0x00007380ff0c77ac */ /* 0x000f2c0008000800 */
[----:B------:R-:W1:Y:S01]  /*01c0*/  LDC.64 R20, c[0x0][0x388] ;  /* 0x0000e200ff147b82 */ /* 0x000e620000000a00 */
[----:B0-----:R-:W-:-:S02]  /*01d0*/  ULEA UR5, UR7, UR5, 0x18 ;  /* 0x0000000507057291 */ /* 0x001fc4000f8ec0ff */
[----:B------:R-:W-:-:S04]  /*01e0*/  ULEA UR6, UR7, UR6, 0x18 ;  /* 0x0000000607067291 */ /* 0x000fc8000f8ec0ff */
[----:B------:R-:W-:Y:S02]  /*01f0*/  LEA R16, R3, UR5, 0x7 ;  /* 0x0000000503107c11 */ /* 0x000fe4000f8e38ff */
[C---:B------:R-:W-:Y:S02]  /*0200*/  LEA R2, R17.reuse, UR6, 0x2 ;  /* 0x0000000611027c11 */ /* 0x040fe4000f8e10ff */
[----:B------:R-:W-:Y:S02]  /*0210*/  LEA R4, R17, R16, 0x2 ;  /* 0x0000001011047211 */ /* 0x000fe400078e10ff */
[----:B--2-4-:R-:W-:-:S07]  /*0220*/  LEA R3, R3, R2, 0x7 ;  /* 0x0000000203037211 */ /* 0x014fce00078e38ff */
.L_x_18:
[C---:B------:R-:W-:Y:S02]  /*0230*/  ISETP.GE.U32.AND P0, PT, R17.reuse, UR12, PT ;  /* 0x0000000c11007c0c */ /* 0x040fe4000bf06070 */
[----:B------:R-:W-:Y:S02]  /*0240*/  IADD3 R6, PT, PT, R6, 0x1, RZ ;  /* 0x0000000106067810 */ /* 0x000fe40007ffe0ff */
[----:B------:R-:W-:Y:S02]  /*0250*/  IADD3 R17, PT, PT, R17, 0x20, RZ ;  /* 0x0000002011117810 */ /* 0x000fe40007ffe0ff */
[----:B------:R-:W-:-:S07]  /*0260*/  ISETP.NE.AND P1, PT, R6, RZ, PT ;  /* 0x000000ff0600720c */ /* 0x000fce0003f25270 */
[----:B------:R-:W-:Y:S06]  /*0270*/  @P0 BRA `(.L_x_17) ;  /* 0x0000000400440947 */ /* 0x000fec0003800000 */
[----:B---3--:R-:W-:-:S04]  /*0280*/  IMAD.WIDE.U32 R10, R5, 0x4, R22 ;  /* 0x00000004050a7825 */ /* 0x008fc800078e0016 */
[----:B-1----:R-:W-:Y:S02]  /*0290*/  IMAD.WIDE.U32 R8, R7, 0x4, R20 ;  /* 0x0000000407087825 */ /* 0x002fe400078e0014 */
[----:B------:R-:W2:Y:S04]  /*02a0*/  LDG.E R11, desc[UR8][R10.64] ;  /* 0x000000080a0b7981 */ /* 0x000ea8000c1e1900 */
[----:B------:R-:W3:Y:S01]  /*02b0*/  LDG.E R24, desc[UR8][R8.64] ;  /* 0x0000000808187981 */ /* 0x000ee2000c1e1900 */
[----:B------:R-:W-:Y:S05]  /*02c0*/  WARPSYNC.ALL ;  /* 0x0000000000007948 */ /* 0x000fea0003800000 */
[----:B--2---:R-:W-:Y:S04]  /*02d0*/  STS [R4], R11 ;  /* 0x0000000b04007388 */ /* 0x004fe80000000800 */
[----:B---3--:R-:W-:Y:S01]  /*02e0*/  STS [R3], R24 ;  /* 0x0000001803007388 */ /* 0x008fe20000000800 */
[----:B------:R-:W-:Y:S06]  /*02f0*/  BAR.SYNC.DEFER_BLOCKING 0x0 ;  /* 0x0000000000007b1d */ /* 0x000fec0000010000 */
[----:B------:R-:W-:Y:S04]  /*0300*/  LDS R26, [R2] ;  /* 0x00000000021a7984 */ /* 0x000fe80000000800 */
[----:B------:R-:W0:Y:S04]  /*0310*/  LDS.128 R12, [R16] ;  /* 0x00000000100c7984 */ /* 0x000e280000000c00 */
[----:B------:R-:W1:Y:S04]  /*0320*/  LDS R29, [R2+0x80] ;  /* 0x00008000021d7984 */ /* 0x000e680000000800 */
[----:B------:R-:W2:Y:S04]  /*0330*/  LDS R27, [R2+0x100] ;  /* 0x00010000021b7984 */ /* 0x000ea80000000800 */
[----:B------:R-:W-:Y:S04]  /*0340*/  LDS.128 R8, [R16+0x10] ;  /* 0x0000100010087984 */ /* 0x000fe80000000c00 */
[----:B------:R-:W-:Y:S01]  /*0350*/  LDS R24, [R2+0x280] ;  /* 0x0002800002187984 */ /* 0x000fe20000000800 */
[----:B0-----:R-:W-:-:S03]  /*0360*/  FFMA R26, R12, R26, R25 ;  /* 0x0000001a0c1a7223 */ /* 0x001fc60000000019 */
[----:B------:R-:W0:Y:S01]  /*0370*/  LDS R12, [R2+0x180] ;  /* 0x00018000020c7984 */ /* 0x000e220000000800 */
[----:B-1----:R-:W-:-:S03]  /*0380*/  FFMA R26, R29, R13, R26 ;  /* 0x0000000d1d1a7223 */ /* 0x002fc6000000001a */
[----:B------:R-:W1:Y:S01]  /*0390*/  LDS R13, [R2+0x200] ;  /* 0x00020000020d7984 */ /* 0x000e620000000800 */
[----:B--2---:R-:W-:-:S03]  /*03a0*/  FFMA R27, R27, R14, R26 ;  /* 0x0000000e1b1b7223 */ /* 0x004fc6000000001a */
[----:B------:R-:W2:Y:S01]  /*03b0*/  LDS R25, [R2+0x300] ;  /* 0x0003000002197984 */ /* 0x000ea20000000800 */
[----:B0-----:R-:W-:-:S03]  /*03c0*/  FFMA R15, R12, R15, R27 ;  /* 0x0000000f0c0f7223 */ /* 0x001fc6000000001b */
[----:B------:R-:W-:Y:S01]  /*03d0*/  LDS R27, [R2+0x400] ;  /* 0x00040000021b7984 */ /* 0x000fe20000000800 */
[----:B-1----:R-:W-:-:S03]  /*03e0*/  FFMA R13, R8, R13, R15 ;  /* 0x0000000d080d7223 */ /* 0x002fc6000000000f */
[----:B------:R-:W0:Y:S01]  /*03f0*/  LDS R8, [R2+0x380] ;  /* 0x0003800002087984 */ /* 0x000e220000000800 */
[----:B------:R-:W-:-:S03]  /*0400*/  FFMA R26, R24, R9, R13 ;  /* 0x00000009181a7223 */ /* 0x000fc6000000000d */
[----:B------:R-:W1:Y:S01]  /*0410*/  LDS.128 R12, [R16+0x20] ;  /* 0x00002000100c7984 */ /* 0x000e620000000c00 */
[----:B--2---:R-:W-:-:S03]  /*0420*/  FFMA R9, R25, R10, R26 ;  /* 0x0000000a19097223 */ /* 0x004fc6000000001a */
[----:B------:R-:W2:Y:S04]  /*0430*/  LDS R24, [R2+0x480] ;  /* 0x0004800002187984 */ /* 0x000ea80000000800 */
[----:B------:R-:W3:Y:S01]  /*0440*/  LDS R25, [R2+0x500] ;  /* 0x0005000002197984 */ /* 0x000ee20000000800 */
[----:B0-----:R-:W-:-:S04]  /*0450*/  FFMA R9, R8, R11, R9 ;  /* 0x0000000b08097223 */ /* 0x001fc80000000009 */
[----:B-1----:R-:W-:Y:S02]  /*0460*/  FFMA R9, R12, R27, R9 ;  /* 0x0000001b0c097223 */ /* 0x002fe40000000009 */
[----:B------:R-:W0:Y:S02]  /*0470*/  LDS R12, [R2+0x580] ;  /* 0x00058000020c7984 */ /* 0x000e240000000800 */
[----:B--2---:R-:W-:Y:S02]  /*0480*/  FFMA R26, R24, R13, R9 ;  /* 0x0000000d181a7223 */ /* 0x004fe40000000009 */
[----:B------:R-:W-:Y:S02]  /*0490*/  LDS R27, [R2+0x600] ;  /* 0x00060000021b7984 */ /* 0x000fe40000000800 */
[----:B---3--:R-:W-:Y:S02]  /*04a0*/  FFMA R13, R25, R14, R26 ;  /* 0x0000000e190d7223 */ /* 0x008fe4000000001a */
[----:B------:R-:W1:Y:S04]  /*04b0*/  LDS.128 R8, [R16+0x30] ;  /* 0x0000300010087984 */ /* 0x000e680000000c00 */
        /* <DEDUP_REMOVED lines=37> */
[----:B------:R-:W3:Y:S04]  /*0710*/  LDS R24, [R2+0xf00] ;  /* 0x000f000002187984 */ /* 0x000ee80000000800 */
[----:B------:R-:W4:Y:S01]  /*0720*/  LDS R14, [R2+0xf80] ;  /* 0x000f8000020e7984 */ /* 0x000f220000000800 */
[----:B0-----:R-:W-:-:S04]  /*0730*/  FFMA R15, R12, R15, R25 ;  /* 0x0000000f0c0f7223 */ /* 0x001fc80000000019 */
[----:B-1----:R-:W-:-:S04]  /*0740*/  FFMA R8, R8, R13, R15 ;  /* 0x0000000d08087223 */ /* 0x002fc8000000000f */
[----:B--2---:R-:W-:-:S04]  /*0750*/  FFMA R9, R27, R9, R8 ;  /* 0x000000091b097223 */ /* 0x004fc80000000008 */
[----:B---3--:R-:W-:-:S04]  /*0760*/  FFMA R9, R24, R10, R9 ;  /* 0x0000000a18097223 */ /* 0x008fc80000000009 */
[----:B----4-:R-:W-:Y:S01]  /*0770*/  FFMA R25, R14, R11, R9 ;  /* 0x0000000b0e197223 */ /* 0x010fe20000000009 */
[----:B------:R-:W-:Y:S06]  /*0780*/  BAR.SYNC.DEFER_BLOCKING 0x0 ;  /* 0x0000000000007b1d */ /* 0x000fec0000010000 */
.L_x_17:
[----:B-1----:R-:W-:Y:S02]  /*0790*/  LEA R7, R0, R7, 0x5 ;  /* 0x0000000700077211 */ /* 0x002fe400078e28ff */
[----:B------:R-:W-:Y:S01]  /*07a0*/  IADD3 R5, PT, PT, R5, 0x20, RZ ;  /* 0x0000002005057810 */ /* 0x000fe20007ffe0ff */
[----:B------:R-:W-:Y:S06]  /*07b0*/  @P1 BRA `(.L_x_18) ;  /* 0xfffffff8009c1947 */ /* 0x000fec000383ffff */
[----:B------:R-:W-:Y:S05]  /*07c0*/  BSYNC.RECONVERGENT B0 ;  /* 0x0000000000007941 */ /* 0x000fea0003800200 */
.L_x_16:
[----:B------:R-:W0:Y:S01]  /*07d0*/  LDC.64 R2, c[0x0][0x390] ;  /* 0x0000e400ff027b82 */ /* 0x000e220000000a00 */
[----:B------:R-:W-:-:S04]  /*07e0*/  IMAD R19, R18, R0, R19 ;  /* 0x0000000012137224 */ /* 0x000fc800078e0213 */
[----:B0-----:R-:W-:-:S05]  /*07f0*/  IMAD.WIDE R2, R19, 0x4, R2 ;  /* 0x0000000413027825 */ /* 0x001fca00078e0202 */
[----:B------:R-:W-:Y:S01]  /*0800*/  STG.E desc[UR8][R2.64], R25 ;  /* 0x0000001902007986 */ /* 0x000fe2000c101908 */
[----:B------:R-:W-:Y:S05]  /*0810*/  EXIT ;  /* 0x000000000000794d */ /* 0x000fea0003800000 */
.L_x_19:
        /* <DEDUP_REMOVED lines=14> */
.L_x_90:


//--------------------- .text._Z11softmax_maxPfm  --------------------------
	.section	.text._Z11softmax_maxPfm,"ax",@progbits
	.align	128
        .global         _Z11softmax_maxPfm
        .type           _Z11softmax_maxPfm,@function
        .size           _Z11softmax_maxPfm,(.L_x_86 - _Z11softmax_maxPfm)
        .other          _Z11softmax_maxPfm,@"STO_CUDA_ENTRY STV_DEFAULT"
_Z11softmax_maxPfm:
.text._Z11softmax_maxPfm:
[----:B------:R-:W-:Y:S01]  /*0000*/  LDC R1, c[0x0][0x37c] ;  /* 0x0000df00ff017b82 */ /* 0x000fe20000000800 */
[----:B------:R-:W0:Y:S07]  /*0010*/  S2R R9, SR_CTAID.X ;  /* 0x0000000000097919 */ /* 0x000e2e0000002500 */
[----:B------:R-:W1:Y:S01]  /*0020*/  LDC.64 R6, c[0x0][0x388] ;  /* 0x0000e200ff067b82 */ /* 0x000e620000000a00 */
[----:B------:R-:W-:Y:S01]  /*0030*/  UMOV UR4, 0x400 ;  /* 0x0000040000047882 */ /* 0x000fe20000000000 */
[----:B------:R-:W2:Y:S01]  /*0040*/  LDCU.64 UR8, c[0x0][0x358] ;  /* 0x00006b00ff0877ac */ /* 0x000ea20008000a00 */
[----:B------:R-:W3:Y:S01]  /*0050*/  S2R R3, SR_TID.X ;  /* 0x0000000000037919 */ /* 0x000ee20000002100 */
[----:B------:R-:W-:Y:S04]  /*0060*/  BSSY.RECONVERGENT B0, `(.L_x_20) ;  /* 0x0000020000007945 */ /* 0x000fe80003800200 */
[----:B------:R-:W4:Y:S01]  /*0070*/  S2UR UR5, SR_CgaCtaId ;  /* 0x00000000000579c3 */ /* 0x000f220000008800 */
[----:B-1----:R-:W-:-:S04]  /*0080*/  IMAD R4, R7, R6, RZ ;  /* 0x0000000607047224 */ /* 0x002fc800078e02ff */
[C---:B------:R-:W-:Y:S02]  /*0090*/  IMAD R7, R6.reuse, R7, R4 ;  /* 0x0000000706077224 */ /* 0x040fe400078e0204 */
[----:B------:R-:W-:Y:S01]  /*00a0*/  IMAD.WIDE.U32 R4, R6, R6, RZ ;  /* 0x0000000606047225 */ /* 0x000fe200078e00ff */
[----:B----4-:R-:W-:-:S03]  /*00b0*/  ULEA UR4, UR5, UR4, 0x18 ;  /* 0x0000000405047291 */ /* 0x010fc6000f8ec0ff */
[CC--:B0-----:R-:W-:Y:S02]  /*00c0*/  IMAD R2, R9.reuse, R6.reuse, R6 ;  /* 0x0000000609027224 */ /* 0x0c1fe400078e0206 */
[----:B---3--:R-:W-:Y:S01]  /*00d0*/  IMAD R9, R9, R6, R3 ;  /* 0x0000000609097224 */ /* 0x008fe200078e0203 */
[----:B------:R-:W-:-:S04]  /*00e0*/  LEA R0, R3, UR4, 0x2 ;  /* 0x0000000403007c11 */ /* 0x000fc8000f8e10ff */
[----:B------:R-:W-:Y:S01]  /*00f0*/  ISETP.GE.AND P0, PT, R9, R2, PT ;  /* 0x000000020900720c */ /* 0x000fe20003f06270 */
[----:B------:R0:W-:Y:S04]  /*0100*/  STS [R0], RZ ;  /* 0x000000ff00007388 */ /* 0x0001e80000000800 */
[----:B------:R-:W-:Y:S01]  /*0110*/  STS [UR4+0x80], RZ ;  /* 0x000080ffff007988 */ /* 0x000fe20008000804 */
[----:B------:R-:W1:Y:S07]  /*0120*/  LDCU.64 UR4, c[0x0][0x380] ;  /* 0x00007000ff0477ac */ /* 0x000e6e0008000a00 */
[----:B0-2---:R-:W-:Y:S05]  /*0130*/  @P0 BRA `(.L_x_21) ;  /* 0x0000000000480947 */ /* 0x005fea0003800000 */
[----:B------:R-:W0:Y:S01]  /*0140*/  LDC R8, c[0x0][0x360] ;  /* 0x0000d800ff087b82 */ /* 0x000e220000000800 */
[----:B------:R-:W-:Y:S02]  /*0150*/  IMAD.IADD R10, R5, 0x1, R7 ;  /* 0x00000001050a7824 */ /* 0x000fe400078e0207 */
[----:B------:R-:W-:Y:S02]  /*0160*/  IMAD.MOV.U32 R11, RZ, RZ, RZ ;  /* 0x000000ffff0b7224 */ /* 0x000fe400078e00ff */
[----:B------:R-:W-:-:S07]  /*0170*/  IMAD.MOV.U32 R13, RZ, RZ, R9 ;  /* 0x000000ffff0d7224 */ /* 0x000fce00078e0009 */
.L_x_24:
[----:B------:R-:W-:Y:S01]  /*0180*/  ISETP.GT.U32.AND P0, PT, R4, R13, PT ;  /* 0x0000000d0400720c */ /* 0x000fe20003f04070 */
[----:B------:R-:W-:Y:S01]  /*0190*/  BSSY.RECONVERGENT B1, `(.L_x_22) ;  /* 0x0000009000017945 */ /* 0x000fe20003800200 */
[----:B------:R-:W-:-:S04]  /*01a0*/  SHF.R.S32.HI R7, RZ, 0x1f, R13 ;  /* 0x0000001fff077819 */ /* 0x000fc8000001140d */
[----:B------:R-:W-:-:S13]  /*01b0*/  ISETP.GT.U32.AND.EX P0, PT, R10, R7, PT, P0 ;  /* 0x000000070a00720c */ /* 0x000fda0003f04100 */
[----:B--2---:R-:W-:Y:S05]  /*01c0*/  @!P0 BRA `(.L_x_23) ;  /* 0x0000000000148947 */ /* 0x004fea0003800000 */
[----:B-1----:R-:W-:-:S04]  /*01d0*/  LEA R6, P0, R13, UR4, 0x2 ;  /* 0x000000040d067c11 */ /* 0x002fc8000f8010ff */
[----:B------:R-:W-:-:S05]  /*01e0*/  LEA.HI.X R7, R13, UR5, R7, 0x2, P0 ;  /* 0x000000050d077c11 */ /* 0x000fca00080f1407 */
[----:B------:R-:W2:Y:S02]  /*01f0*/  LDG.E R6, desc[UR8][R6.64] ;  /* 0x0000000806067981 */ /* 0x000ea4000c1e1900 */
[----:B--2---:R-:W-:-:S05]  /*0200*/  FMNMX R11, R11, R6, !PT ;  /* 0x000000060b0b7209 */ /* 0x004fca0007800000 */
[----:B------:R2:W-:Y:S02]  /*0210*/  STS [R0], R11 ;  /* 0x0000000b00007388 */ /* 0x0005e40000000800 */
.L_x_23:
[----:B-1----:R-:W-:Y:S05]  /*0220*/  BSYNC.RECONVERGENT B1 ;  /* 0x0000000000017941 */ /* 0x002fea0003800200 */
.L_x_22:
[----:B0-----:R-:W-:-:S05]  /*0230*/  IMAD.IADD R13, R8, 0x1, R13 ;  /* 0x00000001080d7824 */ /* 0x001fca00078e020d */
[----:B------:R-:W-:-:S13]  /*0240*/  ISETP.GE.AND P0, PT, R13, R2, PT ;  /* 0x000000020d00720c */ /* 0x000fda0003f06270 */
[----:B------:R-:W-:Y:S05]  /*0250*/  @!P0 BRA `(.L_x_24) ;  /* 0xfffffffc00c88947 */ /* 0x000fea000383ffff */
.L_x_21:
[----:B-1----:R-:W-:Y:S05]  /*0260*/  BSYNC.RECONVERGENT B0 ;  /* 0x0000000000007941 */ /* 0x002fea0003800200 */
.L_x_20:
[----:B------:R-:W-:Y:S01]  /*0270*/  ISETP.NE.AND P0, PT, R3, RZ, PT ;  /* 0x000000ff0300720c */ /* 0x000fe20003f05270 */
[----:B------:R-:W0:-:S12]  /*0280*/  LDC R8, c[0x0][0x360] ;  /* 0x0000d800ff087b82 */ /* 0x000e180000000800 */
[----:B------:R-:W2:Y:S01]  /*0290*/  @!P0 S2R R5, SR_CgaCtaId ;  /* 0x0000000000058919 */ /* 0x000ea20000008800 */
[----:B------:R-:W-:Y:S02]  /*02a0*/  @!P0 MOV R4, 0x400 ;  /* 0x0000040000048802 */ /* 0x000fe40000000f00 */
[----:B0-----:R-:W-:Y:S02]  /*02b0*/  ISETP.GE.U32.AND P1, PT, R8, 0x2, PT ;  /* 0x000000020800780c */ /* 0x001fe40003f26070 */
[----:B--2---:R-:W-:-:S11]  /*02c0*/  @!P0 LEA R11, R5, R4, 0x18 ;  /* 0x00000004050b8211 */ /* 0x004fd600078ec0ff */
[----:B------:R-:W-:Y:S05]  /*02d0*/  @!P1 BRA `(.L_x_25) ;  /* 0x0000000000309947 */ /* 0x000fea0003800000 */
[----:B------:R-:W-:-:S07]  /*02e0*/  IMAD.MOV.U32 R4, RZ, RZ, R8 ;  /* 0x000000ffff047224 */ /* 0x000fce00078e0008 */
.L_x_26:
[----:B------:R-:W-:Y:S01]  /*02f0*/  BAR.SYNC.DEFER_BLOCKING 0x0 ;  /* 0x0000000000007b1d */ /* 0x000fe20000010000 */
[----:B------:R-:W-:-:S04]  /*0300*/  SHF.R.U32.HI R7, RZ, 0x1, R4 ;  /* 0x00000001ff077819 */ /* 0x000fc80000011604 */
[----:B------:R-:W-:-:S13]  /*0310*/  ISETP.GE.U32.AND P1, PT, R3, R7, PT ;  /* 0x000000070300720c */ /* 0x000fda0003f26070 */
[----:B------:R-:W-:Y:S01]  /*0320*/  @!P1 IMAD R6, R7, 0x4, R0 ;  /* 0x0000000407069824 */ /* 0x000fe200078e0200 */
[----:B------:R-:W-:Y:S05]  /*0330*/  @!P1 LDS R5, [R0] ;  /* 0x0000000000059984 */ /* 0x000fea0000000800 */
[----:B------:R-:W0:Y:S02]  /*0340*/  @!P1 LDS R6, [R6] ;  /* 0x0000000006069984 */ /* 0x000e240000000800 */
[----:B0-----:R-:W-:-:S05]  /*0350*/  @!P1 FMNMX R5, R5, R6, !PT ;  /* 0x0000000605059209 */ /* 0x001fca0007800000 */
[----:B------:R0:W-:Y:S01]  /*0360*/  @!P1 STS [R0], R5 ;  /* 0x0000000500009388 */ /* 0x0001e20000000800 */
[----:B------:R-:W-:Y:S01]  /*0370*/  ISETP.GT.U32.AND P1, PT, R4, 0x3, PT ;  /* 0x000000030400780c */ /* 0x000fe20003f24070 */
[----:B------:R-:W-:-:S12]  /*0380*/  IMAD.MOV.U32 R4, RZ, RZ, R7 ;  /* 0x000000ffff047224 */ /* 0x000fd800078e0007 */
[----:B0-----:R-:W-:Y:S05]  /*0390*/  @P1 BRA `(.L_x_26) ;  /* 0xfffffffc00d41947 */ /* 0x001fea000383ffff */
.L_x_25:
[----:B------:R-:W-:Y:S06]  /*03a0*/  BAR.SYNC.DEFER_BLOCKING 0x0 ;  /* 0x0000000000007b1d */ /* 0x000fec0000010000 */
[----:B------:R-:W0:Y:S01]  /*03b0*/  LDCU UR4, c[0x0][0x388] ;  /* 0x00007100ff0477ac */ /* 0x000e220008000800 */
[----:B------:R-:W1:Y:S01]  /*03c0*/  @!P0 LDS R4, [R11] ;  /* 0x000000000b048984 */ /* 0x000e620000000800 */
[----:B0-----:R-:W-:-:S03]  /*03d0*/  UIMAD UR4, UR4, UR4, URZ ;  /* 0x00000004040472a4 */ /* 0x001fc6000f8e02ff */
[----:B-1----:R0:W-:Y:S01]  /*03e0*/  @!P0 STS [R11+0x80], R4 ;  /* 0x000080040b008388 */ /* 0x0021e20000000800 */
[----:B------:R-:W-:Y:S01]  /*03f0*/  BAR.SYNC.DEFER_BLOCKING 0x0 ;  /* 0x0000000000007b1d */ /* 0x000fe20000010000 */
[----:B------:R-:W-:-:S05]  /*0400*/  ISETP.GE.AND P0, PT, R9, R2, PT ;  /* 0x000000020900720c */ /* 0x000fca0003f06270 */
[----:B------:R0:W-:Y:S08]  /*0410*/  STS [R0], RZ ;  /* 0x000000ff00007388 */ /* 0x0001f00000000800 */
[----:B0-----:R-:W-:Y:S05]  /*0420*/  @P0 BRA `(.L_x_27) ;  /* 0x0000000000800947 */ /* 0x001fea0003800000 */
[----:B------:R-:W-:-:S07]  /*0430*/  IMAD.MOV.U32 R7, RZ, RZ, R9 ;  /* 0x000000ffff077224 */ /* 0x000fce00078e0009 */
.L_x_31:
[----:B------:R-:W-:Y:S01]  /*0440*/  ISETP.GE.AND P0, PT, R7, UR4, PT ;  /* 0x0000000407007c0c */ /* 0x000fe2000bf06270 */
[----:B------:R-:W-:Y:S05]  /*0450*/  YIELD ;  /* 0x0000000000007946 */ /* 0x000fea0003800000 */
[----:B------:R-:W-:Y:S07]  /*0460*/  BSSY.RECONVERGENT B0, `(.L_x_28) ;  /* 0x0000019000007945 */ /* 0x000fee0003800200 */
[----:B------:R-:W-:Y:S05]  /*0470*/  @P0 BRA `(.L_x_29) ;  /* 0x00000000005c0947 */ /* 0x000fea0003800000 */
[----:B------:R-:W0:Y:S02]  /*0480*/  LDC.64 R4, c[0x0][0x380] ;  /* 0x0000e000ff047b82 */ /* 0x000e240000000a00 */
[----:B0-----:R-:W-:-:S05]  /*0490*/  IMAD.WIDE R4, R7, 0x4, R4 ;  /* 0x0000000407047825 */ /* 0x001fca00078e0204 */
[----:B------:R-:W2:Y:S01]  /*04a0*/  LDG.E R6, desc[UR8][R4.64] ;  /* 0x0000000804067981 */ /* 0x000ea2000c1e1900 */
[----:B------:R-:W0:Y:S01]  /*04b0*/  S2UR UR6, SR_CgaCtaId ;  /* 0x00000000000679c3 */ /* 0x000e220000008800 */
[----:B------:R-:W-:Y:S01]  /*04c0*/  UMOV UR5, 0x400 ;  /* 0x0000040000057882 */ /* 0x000fe20000000000 */
[----:B------:R-:W-:Y:S01]  /*04d0*/  IMAD.MOV.U32 R13, RZ, RZ, 0x3bbb989d ;  /* 0x3bbb989dff0d7424 */ /* 0x000fe200078e00ff */
[----:B0-----:R-:W-:-:S09]  /*04e0*/  ULEA UR5, UR6, UR5, 0x18 ;  /* 0x0000000506057291 */ /* 0x001fd2000f8ec0ff */
[----:B------:R-:W2:Y:S02]  /*04f0*/  LDS R11, [UR5+0x80] ;  /* 0x00008005ff0b7984 */ /* 0x000ea40008000800 */
[----:B--2---:R-:W-:Y:S01]  /*0500*/  FADD R6, R6, -R11 ;  /* 0x8000000b06067221 */ /* 0x004fe20000000000 */
[----:B------:R-:W-:-:S03]  /*0510*/  IMAD.MOV.U32 R11, RZ, RZ, 0x437c0000 ;  /* 0x437c0000ff0b7424 */ /* 0x000fc600078e00ff */
[----:B------:R-:W-:-:S04]  /*0520*/  FFMA.SAT R10, R6, R13, 0.5 ;  /* 0x3f000000060a7423 */ /* 0x000fc8000000200d */
[----:B------:R-:W-:-:S04]  /*0530*/  FFMA.RM R10, R10, R11, 12582913 ;  /* 0x4b4000010a0a7423 */ /* 0x000fc8000000400b */
[C---:B------:R-:W-:Y:S01]  /*0540*/  FADD R11, R10.reuse, -12583039 ;  /* 0xcb40007f0a0b7421 */ /* 0x040fe20000000000 */
[----:B------:R-:W-:-:S03]  /*0550*/  IMAD.SHL.U32 R10, R10, 0x800000, RZ ;  /* 0x008000000a0a7824 */ /* 0x000fc600078e00ff */
[----:B------:R-:W-:-:S04]  /*0560*/  FFMA R11, R6, 1.4426950216293334961, -R11 ;  /* 0x3fb8aa3b060b7823 */ /* 0x000fc8000000080b */
[----:B------:R-:W-:-:S06]  /*0570*/  FFMA R11, R6, 1.925963033500011079e-08, R11 ;  /* 0x32a57060060b7823 */ /* 0x000fcc000000000b */
[----:B------:R-:W0:Y:S02]  /*0580*/  MUFU.EX2 R11, R11 ;  /* 0x0000000b000b7308 */ /* 0x000e240000000800 */
[----:B0-----:R-:W-:-:S05]  /*0590*/  FMUL R13, R10, R11 ;  /* 0x0000000b0a0d7220 */ /* 0x001fca0000400000 */
[----:B------:R0:W-:Y:S02]  /*05a0*/  STG.E desc[UR8][R4.64], R13 ;  /* 0x0000000d04007986 */ /* 0x0001e4000c101908 */
.L_x_30:
[----:B0-----:R-:W0:Y:S02]  /*05b0*/  LDS R4, [R0] ;  /* 0x0000000000047984 */ /* 0x001e240000000800 */
[----:B0-----:R-:W-:-:S05]  /*05c0*/  FADD R5, R13, R4 ;  /* 0x000000040d057221 */ /* 0x001fca0000000000 */
[----:B------:R-:W0:Y:S02]  /*05d0*/  ATOMS.CAST.SPIN P0, [R0], R4, R5 ;  /* 0x000000040000758d */ /* 0x000e240001800005 */
[----:B0-----:R-:W-:Y:S05]  /*05e0*/  @!P0 BRA `(.L_x_30) ;  /* 0xfffffffc00f08947 */ /* 0x001fea000383ffff */
.L_x_29:
[----:B------:R-:W-:Y:S05]  /*05f0*/  BSYNC.RECONVERGENT B0 ;  /* 0x0000000000007941 */ /* 0x000fea0003800200 */
.L_x_28:
[----:B------:R-:W-:-:S05]  /*0600*/  IMAD.IADD R7, R8, 0x1, R7 ;  /* 0x0000000108077824 */ /* 0x000fca00078e0207 */
[----:B------:R-:W-:-:S13]  /*0610*/  ISETP.GE.AND P0, PT, R7, R2, PT ;  /* 0x000000020700720c */ /* 0x000fda0003f06270 */
[----:B------:R-:W-:Y:S05]  /*0620*/  @!P0 BRA `(.L_x_31) ;  /* 0xfffffffc00848947 */ /* 0x000fea000383ffff */
.L_x_27:
[----:B------:R-:W-:Y:S01]  /*0630*/  ISETP.GE.U32.AND P1, PT, R8, 0x2, PT ;  /* 0x000000020800780c */ /* 0x000fe20003f26070 */
[----:B------:R-:W-:Y:S05]  /*0640*/  WARPSYNC.ALL ;  /* 0x0000000000007948 */ /* 0x000fea0003800000 */
[----:B------:R-:W-:Y:S01]  /*0650*/  BAR.SYNC.DEFER_BLOCKING 0x0 ;  /* 0x0000000000007b1d */ /* 0x000fe20000010000 */
[----:B------:R-:W-:-:S06]  /*0660*/  ISETP.GE.AND P0, PT, R9, R2, PT ;  /* 0x000000020900720c */ /* 0x000fcc0003f06270 */
[----:B------:R-:W-:Y:S07]  /*0670*/  @!P1 BRA `(.L_x_32) ;  /* 0x0000000000309947 */ /* 0x000fee0003800000 */
[----:B------:R-:W-:-:S07]  /*0680*/  IMAD.MOV.U32 R4, RZ, RZ, R8 ;  /* 0x000000ffff047224 */ /* 0x000fce00078e0008 */
.L_x_33:
[----:B------:R-:W-:-:S04]  /*0690*/  SHF.R.U32.HI R10, RZ, 0x1, R4 ;  /* 0x00000001ff0a7819 */ /* 0x000fc80000011604 */
[----:B------:R-:W-:-:S13]  /*06a0*/  ISETP.GE.U32.AND P1, PT, R3, R10, PT ;  /* 0x0000000a0300720c */ /* 0x000fda0003f26070 */
[----:B------:R-:W-:Y:S01]  /*06b0*/  @!P1 IMAD R5, R10, 0x4, R0 ;  /* 0x000000040a059824 */ /* 0x000fe200078e0200 */
[----:B------:R-:W-:Y:S05]  /*06c0*/  @!P1 LDS R6, [R0] ;  /* 0x0000000000069984 */ /* 0x000fea0000000800 */
[----:B------:R-:W0:Y:S02]  /*06d0*/  @!P1 LDS R5, [R5] ;  /* 0x0000000005059984 */ /* 0x000e240000000800 */
[----:B0-----:R-:W-:-:S05]  /*06e0*/  @!P1 FADD R7, R5, R6 ;  /* 0x0000000605079221 */ /* 0x001fca0000000000 */
[----:B------:R0:W-:Y:S01]  /*06f0*/  @!P1 STS [R0], R7 ;  /* 0x0000000700009388 */ /* 0x0001e20000000800 */
[----:B------:R-:W-:Y:S01]  /*0700*/  BAR.SYNC.DEFER_BLOCKING 0x0 ;  /* 0x0000000000007b1d */ /* 0x000fe20000010000 */
[----:B------:R-:W-:Y:S01]  /*0710*/  ISETP.GE.U32.AND P1, PT, R4, 0x4, PT ;  /* 0x000000040400780c */ /* 0x000fe20003f26070 */
[----:B------:R-:W-:-:S12]  /*0720*/  IMAD.MOV.U32 R4, RZ, RZ, R10 ;  /* 0x000000ffff047224 */ /* 0x000fd800078e000a */
[----:B0-----:R-:W-:Y:S05]  /*0730*/  @P1 BRA `(.L_x_33) ;  /* 0xfffffffc00d41947 */ /* 0x001fea000383ffff */
.L_x_32:
[----:B------:R-:W-:Y:S05]  /*0740*/  @P0 EXIT ;  /* 0x000000000000094d */ /* 0x000fea0003800000 */
[----:B------:R-:W0:Y:S01]  /*0750*/  S2UR UR6, SR_CgaCtaId ;  /* 0x00000000000679c3 */ /* 0x000e220000008800 */
[----:B------:R-:W-:-:S07]  /*0760*/  UMOV UR5, 0x400 ;  /* 0x0000040000057882 */ /* 0x000fce0000000000 */
[----:B------:R-:W1:Y:S01]  /*0770*/  LDC.64 R4, c[0x0][0x380] ;  /* 0x0000e000ff047b82 */ /* 0x000e620000000a00 */
[----:B0-----:R-:W-:-:S09]  /*0780*/  ULEA UR5, UR6, UR5, 0x18 ;  /* 0x0000000506057291 */ /* 0x001fd2000f8ec0ff */
[----:B------:R-:W0:Y:S03]  /*0790*/  LDS R3, [UR5] ;  /* 0x00000005ff037984 */ /* 0x000e260008000800 */
.L_x_38:
[----:B------:R-:W-:Y:S01]  /*07a0*/  ISETP.GE.AND P0, PT, R9, UR4, PT ;  /* 0x0000000409007c0c */ /* 0x000fe2000bf06270 */
[----:B------:R-:W-:-:S12]  /*07b0*/  BSSY.RECONVERGENT B0, `(.L_x_34) ;  /* 0x0000012000007945 */ /* 0x000fd80003800200 */
[----:B--2---:R-:W-:Y:S05]  /*07c0*/  @P0 BRA `(.L_x_35) ;  /* 0x0000000000400947 */ /* 0x004fea0003800000 */
[----:B-1----:R-:W-:-:S05]  /*07d0*/  IMAD.WIDE R6, R9, 0x4, R4 ;  /* 0x0000000409067825 */ /* 0x002fca00078e0204 */
[----:B------:R-:W2:Y:S01]  /*07e0*/  LDG.E R0, desc[UR8][R6.64] ;  /* 0x0000000806007981 */ /* 0x000ea2000c1e1900 */
[----:B0-----:R-:W0:Y:S01]  /*07f0*/  MUFU.RCP R10, R3 ;  /* 0x00000003000a7308 */ /* 0x001e220000001000 */
[----:B------:R-:W-:Y:S01]  /*0800*/  BSSY.RECONVERGENT B1, `(.L_x_36) ;  /* 0x000000b000017945 */ /* 0x000fe20003800200 */
[----:B0-----:R-:W-:-:S04]  /*0810*/  FFMA R11, -R3, R10, 1 ;  /* 0x3f800000030b7423 */ /* 0x001fc8000000010a */
[----:B------:R-:W-:Y:S02]  /*0820*/  FFMA R11, R10, R11, R10 ;  /* 0x0000000b0a0b7223 */ /* 0x000fe4000000000a */
[----:B--2---:R-:W0:Y:S02]  /*0830*/  FCHK P0, R0, R3 ;  /* 0x0000000300007302 */ /* 0x004e240000000000 */
[----:B------:R-:W-:-:S04]  /*0840*/  FFMA R10, R0, R11, RZ ;  /* 0x0000000b000a7223 */ /* 0x000fc800000000ff */
[----:B------:R-:W-:-:S04]  /*0850*/  FFMA R12, -R3, R10, R0 ;  /* 0x0000000a030c7223 */ /* 0x000fc80000000100 */
[----:B------:R-:W-:Y:S01]  /*0860*/  FFMA R11, R11, R12, R10 ;  /* 0x0000000c0b0b7223 */ /* 0x000fe2000000000a */
[----:B0-----:R-:W-:Y:S06]  /*0870*/  @!P0 BRA `(.L_x_37) ;  /* 0x00000000000c8947 */ /* 0x001fec0003800000 */
[----:B------:R-:W-:-:S07]  /*0880*/  MOV R10, 0x8a0 ;  /* 0x000008a0000a7802 */ /* 0x000fce0000000f00 */
[----:B------:R-:W-:Y:S05]  /*0890*/  CALL.REL.NOINC `($__internal_1_$__cuda_sm3x_div_rn_noftz_f32_slowpath) ;  /* 0x0000000000207944 */ /* 0x000fea0003c00000 */
[----:B------:R-:W-:-:S07]  /*08a0*/  IMAD.MOV.U32 R11, RZ, RZ, R0 ;  /* 0x000000ffff0b7224 */ /* 0x000fce00078e0000 */
.L_x_37:
[----:B------:R-:W-:Y:S05]  /*08b0*/  BSYNC.RECONVERGENT B1 ;  /* 0x0000000000017941 */ /* 0x000fea0003800200 */
.L_x_36:
[----:B------:R2:W-:Y:S02]  /*08c0*/  STG.E desc[UR8][R6.64], R11 ;  /* 0x0000000b06007986 */ /* 0x0005e4000c101908 */
.L_x_35:
[----:B------:R-:W-:Y:S05]  /*08d0*/  BSYNC.RECONVERGENT B0 ;  /* 0x0000000000007941 */ /* 0x000fea0003800200 */
.L_x_34:
[----:B------:R-:W-:-:S05]  /*08e0*/  IMAD.IADD R9, R8, 0x1, R9 ;  /* 0x0000000108097824 */ /* 0x000fca00078e0209 */
[----:B------:R-:W-:-:S13]  /*08f0*/  ISETP.GE.AND P0, PT, R9, R2, PT ;  /* 0x000000020900720c */ /* 0x000fda0003f06270 */
[----:B------:R-:W-:Y:S05]  /*0900*/  @!P0 BRA `(.L_x_38) ;  /* 0xfffffffc00a48947 */ /* 0x000fea000383ffff */
[----:B------:R-:W-:Y:S05]  /*0910*/  EXIT ;  /* 0x000000000000794d */ /* 0x000fea0003800000 */
        .weak           $__internal_1_$__cuda_sm3x_div_rn_noftz_f32_slowpath
        .type           $__internal_1_$__cuda_sm3x_div_rn_noftz_f32_slowpath,@function
        .size           $__internal_1_$__cuda_sm3x_div_rn_noftz_f32_slowpath,(.L_x_86 - $__internal_1_$__cuda_sm3x_div_rn_noftz_f32_slowpath)
$__internal_1_$__cuda_sm3x_div_rn_noftz_f32_slowpath:
[--C-:B------:R-:W-:Y:S01]  /*0920*/  SHF.R.U32.HI R12, RZ, 0x17, R3.reuse ;  /* 0x00000017ff0c7819 */ /* 0x100fe20000011603 */
[----:B------:R-:W-:Y:S01]  /*0930*/  BSSY.RECONVERGENT B2, `(.L_x_39) ;  /* 0x0000064000027945 */ /* 0x000fe20003800200 */
[--C-:B------:R-:W-:Y:S01]  /*0940*/  SHF.R.U32.HI R11, RZ, 0x17, R0.reuse ;  /* 0x00000017ff0b7819 */ /* 0x100fe20000011600 */
[----:B------:R-:W-:Y:S01]  /*0950*/  IMAD.MOV.U32 R13, RZ, RZ, R0 ;  /* 0x000000ffff0d7224 */ /* 0x000fe200078e0000 */
[----:B------:R-:W-:Y:S01]  /*0960*/  LOP3.LUT R12, R12, 0xff, RZ, 0xc0, !PT ;  /* 0x000000ff0c0c7812 */ /* 0x000fe200078ec0ff */
[----:B------:R-:W-:Y:S01]  /*0970*/  IMAD.MOV.U32 R14, RZ, RZ, R3 ;  /* 0x000000ffff0e7224 */ /* 0x000fe200078e0003 */
[----:B------:R-:W-:-:S03]  /*0980*/  LOP3.LUT R18, R11, 0xff, RZ, 0xc0, !PT ;  /* 0x000000ff0b127812 */ /* 0x000fc600078ec0ff */
[----:B------:R-:W-:Y:S02]  /*0990*/  VIADD R15, R12, 0xffffffff ;  /* 0xffffffff0c0f7836 */ /* 0x000fe40000000000 */
[----:B------:R-:W-:-:S03]  /*09a0*/  VIADD R16, R18, 0xffffffff ;  /* 0xffffffff12107836 */ /* 0x000fc60000000000 */
[----:B------:R-:W-:-:S04]  /*09b0*/  ISETP.GT.U32.AND P0, PT, R15, 0xfd, PT ;  /* 0x000000fd0f00780c */ /* 0x000fc80003f04070 */
[----:B------:R-:W-:-:S13]  /*09c0*/  ISETP.GT.U32.OR P0, PT, R16, 0xfd, P0 ;  /* 0x000000fd1000780c */ /* 0x000fda0000704470 */
[----:B------:R-:W-:Y:S01]  /*09d0*/  @!P0 IMAD.MOV.U32 R11, RZ, RZ, RZ ;  /* 0x000000ffff0b8224 */ /* 0x000fe200078e00ff */
        /* <DEDUP_REMOVED lines=19> */
[----:B------:R-:W-:Y:S02]  /*0b10*/  @P0 IMAD.MOV.U32 R11, RZ, RZ, RZ ;  /* 0x000000ffff0b0224 */ /* 0x000fe400078e00ff */
[----:B------:R-:W-:Y:S01]  /*0b20*/  @!P0 FFMA R13, R0, 1.84467440737095516160e+19, RZ ;  /* 0x5f800000000d8823 */ /* 0x000fe200000000ff */
[----:B------:R-:W-:Y:S02]  /*0b30*/  @!P0 IMAD.MOV.U32 R11, RZ, RZ, -0x40 ;  /* 0xffffffc0ff0b8424 */ /* 0x000fe400078e00ff */
[----:B------:R-:W-:Y:S02]  /*0b40*/  @!P1 FFMA R14, R3, 1.84467440737095516160e+19, RZ ;  /* 0x5f800000030e9823 */ /* 0x000fe400000000ff */
[----:B------:R-:W-:-:S07]  /*0b50*/  @!P1 VIADD R11, R11, 0x40 ;  /* 0x000000400b0b9836 */ /* 0x000fce0000000000 */
.L_x_40:
[----:B------:R-:W-:Y:S01]  /*0b60*/  LEA R15, R12, 0xc0800000, 0x17 ;  /* 0xc08000000c0f7811 */ /* 0x000fe200078eb8ff */
[----:B------:R-:W-:Y:S04]  /*0b70*/  BSSY.RECONVERGENT B3, `(.L_x_45) ;  /* 0x0000036000037945 */ /* 0x000fe80003800200 */
[----:B------:R-:W-:Y:S02]  /*0b80*/  IMAD.IADD R15, R14, 0x1, -R15 ;  /* 0x000000010e0f7824 */ /* 0x000fe400078e0a0f */
[----:B------:R-:W-:Y:S02]  /*0b90*/  VIADD R14, R18, 0xffffff81 ;  /* 0xffffff81120e7836 */ /* 0x000fe40000000000 */
[----:B------:R-:W0:Y:S01]  /*0ba0*/  MUFU.RCP R16, R15 ;  /* 0x0000000f00107308 */ /* 0x000e220000001000 */
[----:B------:R-:W-:Y:S01]  /*0bb0*/  FADD.FTZ R17, -R15, -RZ ;  /* 0x800000ff0f117221 */ /* 0x000fe20000010100 */
[C---:B------:R-:W-:Y:S01]  /*0bc0*/  IMAD R0, R14.reuse, -0x800000, R13 ;  /* 0xff8000000e007824 */ /* 0x040fe200078e020d */
[----:B------:R-:W-:-:S05]  /*0bd0*/  IADD3 R14, PT, PT, R14, 0x7f, -R12 ;  /* 0x0000007f0e0e7810 */ /* 0x000fca0007ffe80c */
[----:B------:R-:W-:Y:S02]  /*0be0*/  IMAD.IADD R11, R14, 0x1, R11 ;  /* 0x000000010e0b7824 */ /* 0x000fe400078e020b */
[----:B0-----:R-:W-:-:S04]  /*0bf0*/  FFMA R19, R16, R17, 1 ;  /* 0x3f80000010137423 */ /* 0x001fc80000000011 */
[----:B------:R-:W-:-:S04]  /*0c00*/  FFMA R18, R16, R19, R16 ;  /* 0x0000001310127223 */ /* 0x000fc80000000010 */
[----:B------:R-:W-:-:S04]  /*0c10*/  FFMA R13, R0, R18, RZ ;  /* 0x00000012000d7223 */ /* 0x000fc800000000ff */
[----:B------:R-:W-:-:S04]  /*0c20*/  FFMA R16, R17, R13, R0 ;  /* 0x0000000d11107223 */ /* 0x000fc80000000000 */
[----:B------:R-:W-:-:S04]  /*0c30*/  FFMA R19, R18, R16, R13 ;  /* 0x0000001012137223 */ /* 0x000fc8000000000d */
[----:B------:R-:W-:-:S04]  /*0c40*/  FFMA R16, R17, R19, R0 ;  /* 0x0000001311107223 */ /* 0x000fc80000000000 */
[----:B------:R-:W-:-:S05]  /*0c50*/  FFMA R0, R18, R16, R19 ;  /* 0x0000001012007223 */ /* 0x000fca0000000013 */
[----:B------:R-:W-:-:S04]  /*0c60*/  SHF.R.U32.HI R12, RZ, 0x17, R0 ;  /* 0x00000017ff0c7819 */ /* 0x000fc80000011600 */
[----:B------:R-:W-:-:S05]  /*0c70*/  LOP3.LUT R12, R12, 0xff, RZ, 0xc0, !PT ;  /* 0x000000ff0c0c7812 */ /* 0x000fca00078ec0ff */
[----:B------:R-:W-:-:S04]  /*0c80*/  IMAD.IADD R15, R12, 0x1, R11 ;  /* 0x000000010c0f7824 */ /* 0x000fc800078e020b */
[----:B------:R-:W-:-:S05]  /*0c90*/  VIADD R12, R15, 0xffffffff ;  /* 0xffffffff0f0c7836 */ /* 0x000fca0000000000 */
        /* <DEDUP_REMOVED lines=10> */
[C---:B------:R-:W-:Y:S02]  /*0d40*/  VIADD R14, R15.reuse, 0x20 ;  /* 0x000000200f0e7836 */ /* 0x040fe40000000000 */
[CCC-:B------:R-:W-:Y:S01]  /*0d50*/  FFMA.RM R12, R18.reuse, R16.reuse, R19.reuse ;  /* 0x00000010120c7223 */ /* 0x1c0fe20000004013 */
[----:B------:R-:W-:Y:S02]  /*0d60*/  ISETP.NE.AND P2, PT, R15, RZ, PT ;  /* 0x000000ff0f00720c */ /* 0x000fe40003f45270 */
[----:B------:R-:W-:Y:S01]  /*0d70*/  LOP3.LUT R13, R11, 0x7fffff, RZ, 0xc0, !PT ;  /* 0x007fffff0b0d7812 */ /* 0x000fe200078ec0ff */
[----:B------:R-:W-:Y:S01]  /*0d80*/  FFMA.RP R11, R18, R16, R19 ;  /* 0x00000010120b7223 */ /* 0x000fe20000008013 */
[----:B------:R-:W-:Y:S01]  /*0d90*/  ISETP.NE.AND P1, PT, R15, RZ, PT ;  /* 0x000000ff0f00720c */ /* 0x000fe20003f25270 */
[----:B------:R-:W-:Y:S01]  /*0da0*/  IMAD.MOV R15, RZ, RZ, -R15 ;  /* 0x000000ffff0f7224 */ /* 0x000fe200078e0a0f */
[----:B------:R-:W-:-:S02]  /*0db0*/  LOP3.LUT R13, R13, 0x800000, RZ, 0xfc, !PT ;  /* 0x008000000d0d7812 */ /* 0x000fc400078efcff */
[----:B------:R-:W-:Y:S02]  /*0dc0*/  FSETP.NEU.FTZ.AND P0, PT, R11, R12, PT ;  /* 0x0000000c0b00720b */ /* 0x000fe40003f1d000 */
[----:B------:R-:W-:Y:S02]  /*0dd0*/  SHF.L.U32 R14, R13, R14, RZ ;  /* 0x0000000e0d0e7219 */ /* 0x000fe400000006ff */
[----:B------:R-:W-:Y:S02]  /*0de0*/  SEL R12, R15, RZ, P2 ;  /* 0x000000ff0f0c7207 */ /* 0x000fe40001000000 */
[----:B------:R-:W-:Y:S02]  /*0df0*/  ISETP.NE.AND P1, PT, R14, RZ, P1 ;  /* 0x000000ff0e00720c */ /* 0x000fe40000f25270 */
[----:B------:R-:W-:Y:S02]  /*0e00*/  SHF.R.U32.HI R12, RZ, R12, R13 ;  /* 0x0000000cff0c7219 */ /* 0x000fe4000001160d */
[----:B------:R-:W-:-:S02]  /*0e10*/  PLOP3.LUT P0, PT, P0, P1, PT, 0xf8, 0x8f ;  /* 0x00000000008f781c */ /* 0x000fc40000703f70 */
[----:B------:R-:W-:Y:S02]  /*0e20*/  SHF.R.U32.HI R14, RZ, 0x1, R12 ;  /* 0x00000001ff0e7819 */ /* 0x000fe4000001160c */
[----:B------:R-:W-:-:S04]  /*0e30*/  SEL R11, RZ, 0x1, !P0 ;  /* 0x00000001ff0b7807 */ /* 0x000fc80004000000 */
[----:B------:R-:W-:-:S04]  /*0e40*/  LOP3.LUT R11, R11, 0x1, R14, 0xf8, !PT ;  /* 0x000000010b0b7812 */ /* 0x000fc800078ef80e */
[----:B------:R-:W-:-:S05]  /*0e50*/  LOP3.LUT R11, R11, R12, RZ, 0xc0, !PT ;  /* 0x0000000c0b0b7212 */ /* 0x000fca00078ec0ff */
[----:B------:R-:W-:-:S05]  /*0e60*/  IMAD.IADD R11, R14, 0x1, R11 ;  /* 0x000000010e0b7824 */ /* 0x000fca00078e020b */
[----:B------:R-:W-:Y:S01]  /*0e70*/  LOP3.LUT R0, R11, R0, RZ, 0xfc, !PT ;  /* 0x000000000b007212 */ /* 0x000fe200078efcff */
[----:B------:R-:W-:Y:S06]  /*0e80*/  BRA `(.L_x_48) ;  /* 0x0000000000107947 */ /* 0x000fec0003800000 */
.L_x_47:
[----:B------:R-:W-:-:S04]  /*0e90*/  LOP3.LUT R0, R0, 0x80000000, RZ, 0xc0, !PT ;  /* 0x8000000000007812 */ /* 0x000fc800078ec0ff */
[----:B------:R-:W-:Y:S01]  /*0ea0*/  LOP3.LUT R0, R0, 0x7f800000, RZ, 0xfc, !PT ;  /* 0x7f80000000007812 */ /* 0x000fe200078efcff */
[----:B------:R-:W-:Y:S06]  /*0eb0*/  BRA `(.L_x_48) ;  /* 0x0000000000047947 */ /* 0x000fec0003800000 */
.L_x_46:
[----:B------:R-:W-:-:S07]  /*0ec0*/  IMAD R0, R11, 0x800000, R0 ;  /* 0x008000000b007824 */ /* 0x000fce00078e0200 */
.L_x_48:
[----:B------:R-:W-:Y:S05]  /*0ed0*/  BSYNC.RECONVERGENT B3 ;  /* 0x0000000000037941 */ /* 0x000fea0003800200 */
.L_x_45:
[----:B------:R-:W-:Y:S05]  /*0ee0*/  BRA `(.L_x_49) ;  /* 0x0000000000207947 */ /* 0x000fea0003800000 */
.L_x_44:
[----:B------:R-:W-:-:S04]  /*0ef0*/  LOP3.LUT R0, R14, 0x80000000, R13, 0x48, !PT ;  /* 0x800000000e007812 */ /* 0x000fc800078e480d */
[----:B------:R-:W-:Y:S01]  /*0f00*/  LOP3.LUT R0, R0, 0x7f800000, RZ, 0xfc, !PT ;  /* 0x7f80000000007812 */ /* 0x000fe200078efcff */
[----:B------:R-:W-:Y:S06]  /*0f10*/  BRA `(.L_x_49) ;  /* 0x0000000000147947 */ /* 0x000fec0003800000 */
.L_x_43:
[----:B------:R-:W-:Y:S01]  /*0f20*/  LOP3.LUT R0, R14, 0x80000000, R13, 0x48, !PT ;  /* 0x800000000e007812 */ /* 0x000fe200078e480d */
[----:B------:R-:W-:Y:S06]  /*0f30*/  BRA `(.L_x_49) ;  /* 0x00000000000c7947 */ /* 0x000fec0003800000 */
.L_x_42:
[----:B------:R-:W0:Y:S01]  /*0f40*/  MUFU.RSQ R0, -QNAN ;  /* 0xffc0000000007908 */ /* 0x000e220000001400 */
[----:B------:R-:W-:Y:S05]  /*0f50*/  BRA `(.L_x_49) ;  /* 0x0000000000047947 */ /* 0x000fea0003800000 */
.L_x_41:
[----:B------:R-:W-:-:S07]  /*0f60*/  FADD.FTZ R0, R0, R3 ;  /* 0x0000000300007221 */ /* 0x000fce0000010000 */
.L_x_49:
[----:B------:R-:W-:Y:S05]  /*0f70*/  BSYNC.RECONVERGENT B2 ;  /* 0x0000000000027941 */ /* 0x000fea0003800200 */
.L_x_39:
[----:B------:R-:W-:-:S04]  /*0f80*/  IMAD.MOV.U32 R11, RZ, RZ, 0x0 ;  /* 0x00000000ff0b7424 */ /* 0x000fc800078e00ff */
[----:B0-----:R-:W-:Y:S05]  /*0f90*/  RET.REL.NODEC R10 `(_Z11softmax_maxPfm) ;  /* 0xfffffff00a187950 */ /* 0x001fea0003c3ffff */
.L_x_50:
        /* <DEDUP_REMOVED lines=14> */
.L_x_86:


//--------------------- .text._Z7softmaxPfm       --------------------------
	.section	.text._Z7softmaxPfm,"ax",@progbits
	.align	128
        .global         _Z7softmaxPfm
        .type           _Z7softmaxPfm,@function
        .size           _Z7softmaxPfm,(.L_x_88 - _Z7softmaxPfm)
        .other          _Z7softmaxPfm,@"STO_CUDA_ENTRY STV_DEFAULT"
_Z7softmaxPfm:
.text._Z7softmaxPfm:
[----:B------:R-:W-:Y:S01]  /*0000*/  LDC R1, c[0x0][0x37c] ;  /* 0x0000df00ff017b82 */ /* 0x000fe20000000800 */
[----:B------:R-:W0:Y:S07]  /*0010*/  S2R R2, SR_TID.X ;  /* 0x0000000000027919 */ /* 0x000e2e0000002100 */
[----:B------:R-:W1:Y:S01]  /*0020*/  S2UR UR5, SR_CgaCtaId ;  /* 0x00000000000579c3 */ /* 0x000e620000008800 */
[----:B------:R-:W-:Y:S01]  /*0030*/  UMOV UR4, 0x400 ;  /* 0x0000040000047882 */ /* 0x000fe20000000000 */
[----:B------:R-:W2:Y:S01]  /*0040*/  LDCU UR7, c[0x0][0x360] ;  /* 0x00006c00ff0777ac */ /* 0x000ea20008000800 */
[----:B-1----:R-:W-:Y:S01]  /*0050*/  ULEA UR4, UR5, UR4, 0x18 ;  /* 0x0000000405047291 */ /* 0x002fe2000f8ec0ff */
[----:B------:R-:W1:Y:S05]  /*0060*/  LDCU UR5, c[0x0][0x38c] ;  /* 0x00007180ff0577ac */ /* 0x000e6a0008000800 */
[----:B0-----:R-:W-:-:S05]  /*0070*/  LEA R0, R2, UR4, 0x2 ;  /* 0x0000000402007c11 */ /* 0x001fca000f8e10ff */
[----:B------:R0:W-:Y:S01]  /*0080*/  STS [R0], RZ ;  /* 0x000000ff00007388 */ /* 0x0001e20000000800 */
[----:B-1----:R-:W-:-:S09]  /*0090*/  UISETP.NE.U32.AND UP0, UPT, UR5, URZ, UPT ;  /* 0x000000ff0500728c */ /* 0x002fd2000bf05070 */
[----:B0-2---:R-:W-:Y:S05]  /*00a0*/  BRA.U UP0, `(.L_x_51) ;  /* 0x0000000100587547 */ /* 0x005fea000b800000 */
[----:B------:R-:W0:Y:S01]  /*00b0*/  I2F.U32.RP R6, UR7 ;  /* 0x0000000700067d06 */ /* 0x000e220008209000 */
[----:B------:R-:W1:Y:S01]  /*00c0*/  LDC R8, c[0x0][0x388] ;  /* 0x0000e200ff087b82 */ /* 0x000e620000000800 */
[----:B------:R-:W-:-:S06]  /*00d0*/  ISETP.NE.U32.AND P2, PT, RZ, UR7, PT ;  /* 0x00000007ff007c0c */ /* 0x000fcc000bf45070 */
[----:B0-----:R-:W0:Y:S02]  /*00e0*/  MUFU.RCP R6, R6 ;  /* 0x0000000600067308 */ /* 0x001e240000001000 */
[----:B0-----:R-:W-:-:S06]  /*00f0*/  VIADD R4, R6, 0xffffffe ;  /* 0x0ffffffe06047836 */ /* 0x001fcc0000000000 */
[----:B------:R0:W2:Y:S02]  /*0100*/  F2I.FTZ.U32.TRUNC.NTZ R5, R4 ;  /* 0x0000000400057305 */ /* 0x0000a4000021f000 */
[----:B0-----:R-:W-:Y:S02]  /*0110*/  IMAD.MOV.U32 R4, RZ, RZ, RZ ;  /* 0x000000ffff047224 */ /* 0x001fe400078e00ff */
[----:B--2---:R-:W-:-:S04]  /*0120*/  IMAD.MOV R7, RZ, RZ, -R5 ;  /* 0x000000ffff077224 */ /* 0x004fc800078e0a05 */
[----:B------:R-:W-:-:S04]  /*0130*/  IMAD R7, R7, UR7, RZ ;  /* 0x0000000707077c24 */ /* 0x000fc8000f8e02ff */
[----:B------:R-:W-:-:S06]  /*0140*/  IMAD.HI.U32 R5, R5, R7, R4 ;  /* 0x0000000705057227 */ /* 0x000fcc00078e0004 */
[----:B-1----:R-:W-:-:S04]  /*0150*/  IMAD.HI.U32 R5, R5, R8, RZ ;  /* 0x0000000805057227 */ /* 0x002fc800078e00ff */
[----:B------:R-:W-:-:S04]  /*0160*/  IMAD.MOV R7, RZ, RZ, -R5 ;  /* 0x000000ffff077224 */ /* 0x000fc800078e0a05 */
[----:B------:R-:W-:Y:S02]  /*0170*/  IMAD R6, R7, UR7, R8 ;  /* 0x0000000707067c24 */ /* 0x000fe4000f8e0208 */
[----:B------:R-:W-:-:S03]  /*0180*/  IMAD.MOV.U32 R7, RZ, RZ, RZ ;  /* 0x000000ffff077224 */ /* 0x000fc600078e00ff */
[----:B------:R-:W-:-:S13]  /*0190*/  ISETP.GE.U32.AND P0, PT, R6, UR7, PT ;  /* 0x0000000706007c0c */ /* 0x000fda000bf06070 */
[----:B------:R-:W-:Y:S01]  /*01a0*/  @P0 VIADD R6, R6, -UR7 ;  /* 0x8000000706060c36 */ /* 0x000fe20008000000 */
[----:B------:R-:W-:-:S04]  /*01b0*/  @P0 IADD3 R5, PT, PT, R5, 0x1, RZ ;  /* 0x0000000105050810 */ /* 0x000fc80007ffe0ff */
[----:B------:R-:W-:-:S13]  /*01c0*/  ISETP.GE.U32.AND P1, PT, R6, UR7, PT ;  /* 0x0000000706007c0c */ /* 0x000fda000bf26070 */
[----:B------:R-:W-:Y:S01]  /*01d0*/  @P1 VIADD R5, R5, 0x1 ;  /* 0x0000000105051836 */ /* 0x000fe20000000000 */
[----:B------:R-:W-:-:S05]  /*01e0*/  @!P2 LOP3.LUT R5, RZ, UR7, RZ, 0x33, !PT ;  /* 0x00000007ff05ac12 */ /* 0x000fca000f8e33ff */
[----:B------:R-:W-:Y:S01]  /*01f0*/  IMAD.MOV.U32 R6, RZ, RZ, R5 ;  /* 0x000000ffff067224 */ /* 0x000fe200078e0005 */
[----:B------:R-:W-:Y:S06]  /*0200*/  BRA `(.L_x_52) ;  /* 0x0000000000087947 */ /* 0x000fec0003800000 */
.L_x_51:
[----:B------:R-:W-:-:S07]  /*0210*/  MOV R4, 0x230 ;  /* 0x0000023000047802 */ /* 0x000fce0000000f00 */
[----:B------:R-:W-:Y:S05]  /*0220*/  CALL.REL.NOINC `($__internal_2_$__cuda_sm20_div_u64) ;  /* 0x0000001000947944 */ /* 0x000fea0003c00000 */
.L_x_52:
[----:B------:R-:W0:Y:S01]  /*0230*/  LDCU.64 UR4, c[0x0][0x388] ;  /* 0x00007100ff0477ac */ /* 0x000e220008000a00 */
[----:B------:R-:W1:Y:S01]  /*0240*/  LDCU.64 UR10, c[0x0][0x358] ;  /* 0x00006b00ff0a77ac */ /* 0x000e620008000a00 */
[----:B0-----:R-:W-:-:S04]  /*0250*/  UISETP.GT.U32.AND UP0, UPT, UR7, UR4, UPT ;  /* 0x000000040700728c */ /* 0x001fc8000bf04070 */
[----:B------:R-:W-:-:S09]  /*0260*/  UISETP.GT.U32.AND.EX UP0, UPT, URZ, UR5, UPT, UP0 ;  /* 0x00000005ff00728c */ /* 0x000fd2000bf04100 */
[----:B-1----:R-:W-:Y:S05]  /*0270*/  BRA.U UP0, `(.L_x_53) ;  /* 0x0000000500f07547 */ /* 0x002fea000b800000 */
[----:B------:R-:W0:Y:S01]  /*0280*/  S2R R9, SR_CTAID.X ;  /* 0x0000000000097919 */ /* 0x000e220000002500 */
[C---:B------:R-:W-:Y:S01]  /*0290*/  ISETP.GT.U32.AND P1, PT, R6.reuse, 0x1, PT ;  /* 0x000000010600780c */ /* 0x040fe20003f24070 */
[----:B------:R-:W-:Y:S01]  /*02a0*/  IMAD.MOV.U32 R3, RZ, RZ, RZ ;  /* 0x000000ffff037224 */ /* 0x000fe200078e00ff */
[C---:B------:R-:W-:Y:S01]  /*02b0*/  ISETP.GE.U32.AND P2, PT, R6.reuse, 0x4, PT ;  /* 0x000000040600780c */ /* 0x040fe20003f46070 */
[----:B------:R-:W-:Y:S01]  /*02c0*/  IMAD.MOV.U32 R15, RZ, RZ, RZ ;  /* 0x000000ffff0f7224 */ /* 0x000fe200078e00ff */
[C---:B------:R-:W-:Y:S01]  /*02d0*/  ISETP.GT.U32.AND.EX P1, PT, R7.reuse, RZ, PT, P1 ;  /* 0x000000ff0700720c */ /* 0x040fe20003f24110 */
[----:B------:R-:W-:Y:S01]  /*02e0*/  HFMA2 R17, -RZ, RZ, 0, 0 ;  /* 0x00000000ff117431 */ /* 0x000fe200000001ff */
[C---:B------:R-:W-:Y:S02]  /*02f0*/  ISETP.GE.U32.AND.EX P2, PT, R7.reuse, RZ, PT, P2 ;  /* 0x000000ff0700720c */ /* 0x040fe40003f46120 */
[----:B------:R-:W-:Y:S02]  /*0300*/  SEL R21, R6, 0x1, P1 ;  /* 0x0000000106157807 */ /* 0x000fe40000800000 */
[----:B------:R-:W-:-:S02]  /*0310*/  SEL R20, R7, RZ, P1 ;  /* 0x000000ff07147207 */ /* 0x000fc40000800000 */
[----:B------:R-:W-:-:S04]  /*0320*/  LOP3.LUT R14, R21, 0x3, RZ, 0xc0, !PT ;  /* 0x00000003150e7812 */ /* 0x000fc800078ec0ff */
[----:B------:R-:W-:-:S04]  /*0330*/  ISETP.NE.U32.AND P0, PT, R14, RZ, PT ;  /* 0x000000ff0e00720c */ /* 0x000fc80003f05070 */
[----:B------:R-:W-:Y:S01]  /*0340*/  ISETP.NE.AND.EX P0, PT, R15, RZ, PT, P0 ;  /* 0x000000ff0f00720c */ /* 0x000fe20003f05300 */
[----:B0-----:R-:W-:Y:S01]  /*0350*/  IMAD.WIDE.U32 R4, R9, UR4, R2 ;  /* 0x0000000409047c25 */ /* 0x001fe2000f8e0002 */
[----:B------:R-:W-:-:S03]  /*0360*/  UMOV UR4, URZ ;  /* 0x000000ff00047c82 */ /* 0x000fc60008000000 */
[----:B------:R-:W-:Y:S01]  /*0370*/  IMAD R16, R9, UR5, R5 ;  /* 0x0000000509107c24 */ /* 0x000fe2000f8e0205 */
[----:B------:R-:W-:Y:S07]  /*0380*/  @!P2 BRA `(.L_x_54) ;  /* 0x000000040040a947 */ /* 0x000fee0003800000 */
[----:B------:R-:W-:Y:S01]  /*0390*/  LOP3.LUT R21, R21, 0xfffffffc, RZ, 0xc0, !PT ;  /* 0xfffffffc15157812 */ /* 0x000fe200078ec0ff */
[----:B------:R-:W-:Y:S01]  /*03a0*/  IMAD.MOV.U32 R17, RZ, RZ, RZ ;  /* 0x000000ffff117224 */ /* 0x000fe200078e00ff */
[----:B------:R-:W0:Y:S01]  /*03b0*/  LDCU.64 UR12, c[0x0][0x380] ;  /* 0x00007000ff0c77ac */ /* 0x000e220008000a00 */
[----:B------:R-:W-:Y:S02]  /*03c0*/  USHF.L.U32 UR8, UR7, 0x1, URZ ;  /* 0x0000000107087899 */ /* 0x000fe400080006ff */
[----:B------:R-:W-:Y:S01]  /*03d0*/  UIMAD UR9, UR7, 0x3, URZ ;  /* 0x00000003070978a4 */ /* 0x000fe2000f8e02ff */
[----:B------:R-:W-:Y:S01]  /*03e0*/  UMOV UR5, URZ ;  /* 0x000000ff00057c82 */ /* 0x000fe20008000000 */
[----:B------:R-:W-:Y:S01]  /*03f0*/  UMOV UR6, UR7 ;  /* 0x0000000700067c82 */ /* 0x000fe20008000000 */
[----:B------:R-:W-:-:S09]  /*0400*/  UMOV UR4, URZ ;  /* 0x000000ff00047c82 */ /* 0x000fd20008000000 */
.L_x_55:
[----:B------:R-:W-:-:S05]  /*0410*/  IADD3 R8, P1, PT, R4, UR5, RZ ;  /* 0x0000000504087c10 */ /* 0x000fca000ff3e0ff */
[----:B-1----:R-:W-:Y:S01]  /*0420*/  IMAD.X R9, RZ, RZ, R16, P1 ;  /* 0x000000ffff097224 */ /* 0x002fe200008e0610 */
[----:B0-----:R-:W-:-:S04]  /*0430*/  LEA R12, P1, R8, UR12, 0x2 ;  /* 0x0000000c080c7c11 */ /* 0x001fc8000f8210ff */
[----:B------:R-:W-:-:S05]  /*0440*/  LEA.HI.X R13, R8, UR13, R9, 0x2, P1 ;  /* 0x0000000d080d7c11 */ /* 0x000fca00088f1409 */
[----:B------:R-:W2:Y:S01]  /*0450*/  LDG.E R8, desc[UR10][R12.64] ;  /* 0x0000000a0c087981 */ /* 0x000ea2000c1e1900 */
[----:B------:R-:W-:Y:S01]  /*0460*/  IMAD.MOV.U32 R19, RZ, RZ, 0x3bbb989d ;  /* 0x3bbb989dff137424 */ /* 0x000fe200078e00ff */
[----:B------:R-:W-:Y:S01]  /*0470*/  IADD3 R10, P1, PT, R4, UR6, RZ ;  /* 0x00000006040a7c10 */ /* 0x000fe2000ff3e0ff */
[----:B------:R-:W-:-:S04]  /*0480*/  IMAD.MOV.U32 R18, RZ, RZ, 0x437c0000 ;  /* 0x437c0000ff127424 */ /* 0x000fc800078e00ff */
[----:B------:R-:W-:Y:S02]  /*0490*/  IMAD.X R23, RZ, RZ, R16, P1 ;  /* 0x000000ffff177224 */ /* 0x000fe400008e0610 */
[----:B--2---:R-:W-:-:S04]  /*04a0*/  FFMA.SAT R9, R8, R19, 0.5 ;  /* 0x3f00000008097423 */ /* 0x004fc80000002013 */
[----:B------:R-:W-:-:S04]  /*04b0*/  FFMA.RM R9, R9, R18, 12582913 ;  /* 0x4b40000109097423 */ /* 0x000fc80000004012 */
[C---:B------:R-:W-:Y:S01]  /*04c0*/  FADD R11, R9.reuse, -12583039 ;  /* 0xcb40007f090b7421 */ /* 0x040fe20000000000 */
[----:B------:R-:W-:-:S03]  /*04d0*/  SHF.L.U32 R22, R9, 0x17, RZ ;  /* 0x0000001709167819 */ /* 0x000fc600000006ff */
[----:B------:R-:W-:-:S04]  /*04e0*/  FFMA R11, R8, 1.4426950216293334961, -R11 ;  /* 0x3fb8aa3b080b7823 */ /* 0x000fc8000000080b */
[----:B------:R-:W-:Y:S01]  /*04f0*/  FFMA R11, R8, 1.925963033500011079e-08, R11 ;  /* 0x32a57060080b7823 */ /* 0x000fe2000000000b */
[----:B------:R-:W-:-:S04]  /*0500*/  LEA R8, P1, R10, UR12, 0x2 ;  /* 0x0000000c0a087c11 */ /* 0x000fc8000f8210ff */
[----:B------:R-:W-:Y:S01]  /*0510*/  LEA.HI.X R9, R10, UR13, R23, 0x2, P1 ;  /* 0x0000000d0a097c11 */ /* 0x000fe200088f1417 */
[----:B------:R-:W0:Y:S02]  /*0520*/  MUFU.EX2 R11, R11 ;  /* 0x0000000b000b7308 */ /* 0x000e240000000800 */
[----:B0-----:R-:W-:-:S05]  /*0530*/  FMUL R22, R22, R11 ;  /* 0x0000000b16167220 */ /* 0x001fca0000400000 */
[----:B------:R0:W-:Y:S04]  /*0540*/  STG.E desc[UR10][R12.64], R22 ;  /* 0x000000160c007986 */ /* 0x0001e8000c10190a */
[----:B------:R-:W2:Y:S02]  /*0550*/  LDG.E R10, desc[UR10][R8.64] ;  /* 0x0000000a080a7981 */ /* 0x000ea4000c1e1900 */
[----:B--2---:R-:W-:-:S04]  /*0560*/  FFMA.SAT R23, R10, R19, 0.5 ;  /* 0x3f0000000a177423 */ /* 0x004fc80000002013 */
[----:B------:R-:W-:-:S04]  /*0570*/  FFMA.RM R23, R23, R18, 12582913 ;  /* 0x4b40000117177423 */ /* 0x000fc80000004012 */
[C---:B------:R-:W-:Y:S01]  /*0580*/  FADD R11, R23.reuse, -12583039 ;  /* 0xcb40007f170b7421 */ /* 0x040fe20000000000 */
[----:B------:R-:W-:-:S03]  /*0590*/  IMAD.SHL.U32 R23, R23, 0x800000, RZ ;  /* 0x0080000017177824 */ /* 0x000fc600078e00ff */
[----:B------:R-:W-:-:S04]  /*05a0*/  FFMA R11, R10, 1.4426950216293334961, -R11 ;  /* 0x3fb8aa3b0a0b7823 */ /* 0x000fc8000000080b */
[----:B------:R-:W-:Y:S01]  /*05b0*/  FFMA R24, R10, 1.925963033500011079e-08, R11 ;  /* 0x32a570600a187823 */ /* 0x000fe2000000000b */
[----:B------:R-:W-:-:S05]  /*05c0*/  IADD3 R11, P1, PT, R4, UR8, RZ ;  /* 0x00000008040b7c10 */ /* 0x000fca000ff3e0ff */
[----:B------:R-:W1:Y:S01]  /*05d0*/  MUFU.EX2 R24, R24 ;  /* 0x0000001800187308 */ /* 0x000e620000000800 */
[----:B------:R-:W-:Y:S01]  /*05e0*/  IMAD.X R26, RZ, RZ, R16, P1 ;  /* 0x000000ffff1a7224 */ /* 0x000fe200008e0610 */
[----:B------:R-:W-:-:S04]  /*05f0*/  LEA R10, P1, R11, UR12, 0x2 ;  /* 0x0000000c0b0a7c11 */ /* 0x000fc8000f8210ff */
[----:B------:R-:W-:Y:S01]  /*0600*/  LEA.HI.X R11, R11, UR13, R26, 0x2, P1 ;  /* 0x0000000d0b0b7c11 */ /* 0x000fe200088f141a */
[----:B-1----:R-:W-:-:S05]  /*0610*/  FMUL R23, R23, R24 ;  /* 0x0000001817177220 */ /* 0x002fca0000400000 */
[----:B------:R1:W-:Y:S04]  /*0620*/  STG.E desc[UR10][R8.64], R23 ;  /* 0x0000001708007986 */ /* 0x0003e8000c10190a */
[----:B0-----:R-:W2:Y:S01]  /*0630*/  LDG.E R12, desc[UR10][R10.64] ;  /* 0x0000000a0a0c7981 */ /* 0x001ea2000c1e1900 */
[----:B------:R-:W-:-:S05]  /*0640*/  IADD3 R26, P1, PT, R4, UR9, RZ ;  /* 0x00000009041a7c10 */ /* 0x000fca000ff3e0ff */
[----:B------:R-:W-:Y:S02]  /*0650*/  IMAD.X R27, RZ, RZ, R16, P1 ;  /* 0x000000ffff1b7224 */ /* 0x000fe400008e0610 */
[----:B--2---:R-:W-:-:S04]  /*0660*/  FFMA.SAT R13, R12, R19, 0.5 ;  /* 0x3f0000000c0d7423 */ /* 0x004fc80000002013 */
[----:B------:R-:W-:-:S04]  /*0670*/  FFMA.RM R13, R13, R18, 12582913 ;  /* 0x4b4000010d0d7423 */ /* 0x000fc80000004012 */
[C---:B------:R-:W-:Y:S01]  /*0680*/  FADD R25, R13.reuse, -12583039 ;  /* 0xcb40007f0d197421 */ /* 0x040fe20000000000 */
[----:B-1----:R-:W-:-:S03]  /*0690*/  IMAD.SHL.U32 R9, R13, 0x800000, RZ ;  /* 0x008000000d097824 */ /* 0x002fc600078e00ff */
[----:B------:R-:W-:-:S04]  /*06a0*/  FFMA R25, R12, 1.4426950216293334961, -R25 ;  /* 0x3fb8aa3b0c197823 */ /* 0x000fc80000000819 */
[----:B------:R-:W-:Y:S01]  /*06b0*/  FFMA R25, R12, 1.925963033500011079e-08, R25 ;  /* 0x32a570600c197823 */ /* 0x000fe20000000019 */
[----:B------:R-:W-:-:S03]  /*06c0*/  LEA R12, P1, R26, UR12, 0x2 ;  /* 0x0000000c1a0c7c11 */ /* 0x000fc6000f8210ff */
[----:B------:R-:W0:Y:S01]  /*06d0*/  MUFU.EX2 R24, R25 ;  /* 0x0000001900187308 */ /* 0x000e220000000800 */
[----:B------:R-:W-:Y:S01]  /*06e0*/  LEA.HI.X R13, R26, UR13, R27, 0x2, P1 ;  /* 0x0000000d1a0d7c11 */ /* 0x000fe200088f141b */
[----:B0-----:R-:W-:-:S05]  /*06f0*/  FMUL R9, R9, R24 ;  /* 0x0000001809097220 */ /* 0x001fca0000400000 */
[----:B------:R1:W-:Y:S04]  /*0700*/  STG.E desc[UR10][R10.64], R9 ;  /* 0x000000090a007986 */ /* 0x0003e8000c10190a */
[----:B------:R-:W2:Y:S01]  /*0710*/  LDG.E R8, desc[UR10][R12.64] ;  /* 0x0000000a0c087981 */ /* 0x000ea2000c1e1900 */
[----:B------:R-:W-:Y:S01]  /*0720*/  IADD3 R21, P1, PT, R21, -0x4, RZ ;  /* 0xfffffffc15157810 */ /* 0x000fe20007f3e0ff */
[----:B------:R-:W-:Y:S01]  /*0730*/  FADD R22, R22, R17 ;  /* 0x0000001116167221 */ /* 0x000fe20000000000 */
[----:B------:R-:W-:Y:S02]  /*0740*/  UIADD3 UR4, UPT, UPT, UR4, 0x4, URZ ;  /* 0x0000000404047890 */ /* 0x000fe4000fffe0ff */
[----:B------:R-:W-:Y:S01]  /*0750*/  IADD3.X R20, PT, PT, R20, -0x1, RZ, P1, !PT ;  /* 0xffffffff14147810 */ /* 0x000fe20000ffe4ff */
[----:B------:R-:W-:Y:S01]  /*0760*/  FADD R22, R22, R23 ;  /* 0x0000001716167221 */ /* 0x000fe20000000000 */
[----:B------:R-:W-:Y:S01]  /*0770*/  ISETP.NE.U32.AND P1, PT, R21, RZ, PT ;  /* 0x000000ff1500720c */ /* 0x000fe20003f25070 */
[----:B------:R-:W-:-:S02]  /*0780*/  ULEA UR6, UR7, UR6, 0x2 ;  /* 0x0000000607067291 */ /* 0x000fc4000f8e10ff */
[----:B------:R-:W-:Y:S01]  /*0790*/  FADD R22, R22, R9 ;  /* 0x0000000916167221 */ /* 0x000fe20000000000 */
[----:B------:R-:W-:Y:S01]  /*07a0*/  ISETP.NE.AND.EX P1, PT, R20, RZ, PT, P1 ;  /* 0x000000ff1400720c */ /* 0x000fe20003f25310 */
[----:B------:R-:W-:Y:S02]  /*07b0*/  ULEA UR8, UR7, UR8, 0x2 ;  /* 0x0000000807087291 */ /* 0x000fe4000f8e10ff */
[----:B------:R-:W-:Y:S02]  /*07c0*/  ULEA UR9, UR7, UR9, 0x2 ;  /* 0x0000000907097291 */ /* 0x000fe4000f8e10ff */
[----:B------:R-:W-:Y:S01]  /*07d0*/  ULEA UR5, UR7, UR5, 0x2 ;  /* 0x0000000507057291 */ /* 0x000fe2000f8e10ff */
[----:B--2---:R-:W-:-:S04]  /*07e0*/  FFMA.SAT R19, R8, R19, 0.5 ;  /* 0x3f00000008137423 */ /* 0x004fc80000002013 */
[----:B------:R-:W-:-:S04]  /*07f0*/  FFMA.RM R19, R19, R18, 12582913 ;  /* 0x4b40000113137423 */ /* 0x000fc80000004012 */
[C---:B------:R-:W-:Y:S01]  /*0800*/  FADD R25, R19.reuse, -12583039 ;  /* 0xcb40007f13197421 */ /* 0x040fe20000000000 */
[----:B------:R-:W-:-:S03]  /*0810*/  SHF.L.U32 R19, R19, 0x17, RZ ;  /* 0x0000001713137819 */ /* 0x000fc600000006ff */
[----:B------:R-:W-:-:S04]  /*0820*/  FFMA R25, R8, 1.4426950216293334961, -R25 ;  /* 0x3fb8aa3b08197823 */ /* 0x000fc80000000819 */
[----:B------:R-:W-:-:S04]  /*0830*/  FFMA R25, R8, 1.925963033500011079e-08, R25 ;  /* 0x32a5706008197823 */ /* 0x000fc80000000019 */
[----:B------:R-:W0:Y:S02]  /*0840*/  MUFU.EX2 R8, R25 ;  /* 0x0000001900087308 */ /* 0x000e240000000800 */
[----:B0-----:R-:W-:-:S04]  /*0850*/  FMUL R19, R19, R8 ;  /* 0x0000000813137220 */ /* 0x001fc80000400000 */
[----:B------:R-:W-:Y:S01]  /*0860*/  FADD R17, R22, R19 ;  /* 0x0000001316117221 */ /* 0x000fe20000000000 */
[----:B------:R1:W-:Y:S01]  /*0870*/  STG.E desc[UR10][R12.64], R19 ;  /* 0x000000130c007986 */ /* 0x0003e2000c10190a */
[----:B------:R-:W-:Y:S05]  /*0880*/  @P1 BRA `(.L_x_55) ;  /* 0xfffffff800e01947 */ /* 0x000fea000383ffff */
.L_x_54:
[----:B------:R-:W-:Y:S05]  /*0890*/  @!P0 BRA `(.L_x_56) ;  /* 0x0000000000648947 */ /* 0x000fea0003800000 */
[----:B------:R-:W0:Y:S01]  /*08a0*/  LDCU.64 UR8, c[0x0][0x380] ;  /* 0x00007000ff0877ac */ /* 0x000e220008000a00 */
[----:B------:R-:W-:-:S12]  /*08b0*/  UIMAD UR4, UR7, UR4, URZ ;  /* 0x00000004070472a4 */ /* 0x000fd8000f8e02ff */
.L_x_57:
[----:B-12---:R-:W-:-:S05]  /*08c0*/  IADD3 R9, P0, PT, R4, UR4, RZ ;  /* 0x0000000404097c10 */ /* 0x006fca000ff1e0ff */
[----:B------:R-:W-:Y:S01]  /*08d0*/  IMAD.X R10, RZ, RZ, R16, P0 ;  /* 0x000000ffff0a7224 */ /* 0x000fe200000e0610 */
[----:B0-----:R-:W-:-:S04]  /*08e0*/  LEA R8, P0, R9, UR8, 0x2 ;  /* 0x0000000809087c11 */ /* 0x001fc8000f8010ff */
[----:B------:R-:W-:-:S05]  /*08f0*/  LEA.HI.X R9, R9, UR9, R10, 0x2, P0 ;  /* 0x0000000909097c11 */ /* 0x000fca00080f140a */
[----:B------:R-:W2:Y:S01]  /*0900*/  LDG.E R10, desc[UR10][R8.64] ;  /* 0x0000000a080a7981 */ /* 0x000ea2000c1e1900 */
[----:B------:R-:W-:Y:S01]  /*0910*/  IMAD.MOV.U32 R11, RZ, RZ, 0x3bbb989d ;  /* 0x3bbb989dff0b7424 */ /* 0x000fe200078e00ff */
[----:B------:R-:W-:Y:S01]  /*0920*/  IADD3 R14, P0, PT, R14, -0x1, RZ ;  /* 0xffffffff0e0e7810 */ /* 0x000fe20007f1e0ff */
[----:B------:R-:W-:Y:S01]  /*0930*/  IMAD.MOV.U32 R12, RZ, RZ, 0x437c0000 ;  /* 0x437c0000ff0c7424 */ /* 0x000fe200078e00ff */
[----:B------:R-:W-:Y:S02]  /*0940*/  UIADD3 UR4, UPT, UPT, UR7, UR4, URZ ;  /* 0x0000000407047290 */ /* 0x000fe4000fffe0ff */
[----:B------:R-:W-:Y:S02]  /*0950*/  IADD3.X R15, PT, PT, R15, -0x1, RZ, P0, !PT ;  /* 0xffffffff0f0f7810 */ /* 0x000fe400007fe4ff */
[----:B------:R-:W-:-:S04]  /*0960*/  ISETP.NE.U32.AND P0, PT, R14, RZ, PT ;  /* 0x000000ff0e00720c */ /* 0x000fc80003f05070 */
[----:B------:R-:W-:Y:S01]  /*0970*/  ISETP.NE.AND.EX P0, PT, R15, RZ, PT, P0 ;  /* 0x000000ff0f00720c */ /* 0x000fe20003f05300 */
[----:B--2---:R-:W-:-:S04]  /*0980*/  FFMA.SAT R11, R10, R11, 0.5 ;  /* 0x3f0000000a0b7423 */ /* 0x004fc8000000200b */
[----:B------:R-:W-:-:S04]  /*0990*/  FFMA.RM R11, R11, R12, 12582913 ;  /* 0x4b4000010b0b7423 */ /* 0x000fc8000000400c */
[C---:B------:R-:W-:Y:S01]  /*09a0*/  FADD R13, R11.reuse, -12583039 ;  /* 0xcb40007f0b0d7421 */ /* 0x040fe20000000000 */
[----:B------:R-:W-:-:S03]  /*09b0*/  IMAD.SHL.U32 R11, R11, 0x800000, RZ ;  /* 0x008000000b0b7824 */ /* 0x000fc600078e00ff */
[----:B------:R-:W-:-:S04]  /*09c0*/  FFMA R13, R10, 1.4426950216293334961, -R13 ;  /* 0x3fb8aa3b0a0d7823 */ /* 0x000fc8000000080d */
[----:B------:R-:W-:-:S04]  /*09d0*/  FFMA R13, R10, 1.925963033500011079e-08, R13 ;  /* 0x32a570600a0d7823 */ /* 0x000fc8000000000d */
[----:B------:R-:W0:Y:S02]  /*09e0*/  MUFU.EX2 R10, R13 ;  /* 0x0000000d000a7308 */ /* 0x000e240000000800 */
[----:B0-----:R-:W-:-:S04]  /*09f0*/  FMUL R10, R11, R10 ;  /* 0x0000000a0b0a7220 */ /* 0x001fc80000400000 */
[----:B------:R-:W-:Y:S01]  /*0a00*/  FADD R17, R10, R17 ;  /* 0x000000110a117221 */ /* 0x000fe20000000000 */
[----:B------:R2:W-:Y:S01]  /*0a10*/  STG.E desc[UR10][R8.64], R10 ;  /* 0x0000000a08007986 */ /* 0x0005e2000c10190a */
[----:B------:R-:W-:Y:S05]  /*0a20*/  @P0 BRA `(.L_x_57) ;  /* 0xfffffffc00a40947 */ /* 0x000fea000383ffff */
.L_x_56:
[----:B------:R0:W-:Y:S02]  /*0a30*/  STS [R0], R17 ;  /* 0x0000001100007388 */ /* 0x0001e40000000800 */
.L_x_53:
[----:B-12---:R-:W1:Y:S01]  /*0a40*/  LDC.64 R10, c[0x0][0x388] ;  /* 0x0000e200ff0a7b82 */ /* 0x006e620000000a00 */
[----:B------:R-:W-:Y:S02]  /*0a50*/  UISETP.GE.U32.AND UP0, UPT, UR7, 0x2, UPT ;  /* 0x000000020700788c */ /* 0x000fe4000bf06070 */
[----:B-1----:R-:W-:-:S04]  /*0a60*/  ISETP.LT.U32.AND P0, PT, R10, UR7, PT ;  /* 0x000000070a007c0c */ /* 0x002fc8000bf01070 */
[----:B------:R-:W-:-:S03]  /*0a70*/  ISETP.GT.U32.AND.EX P0, PT, RZ, R11, PT, P0 ;  /* 0x0000000bff00720c */ /* 0x000fc60003f04100 */
[----:B------:R-:W-:Y:S10]  /*0a80*/  BRA.U !UP0, `(.L_x_58) ;  /* 0x0000000108307547 */ /* 0x000ff4000b800000 */
[----:B------:R-:W-:-:S07]  /*0a90*/  MOV R4, UR7 ;  /* 0x0000000700047c02 */ /* 0x000fce0008000f00 */
.L_x_59:
[----:B------:R-:W-:Y:S01]  /*0aa0*/  BAR.SYNC.DEFER_BLOCKING 0x0 ;  /* 0x0000000000007b1d */ /* 0x000fe20000010000 */
[----:B------:R-:W-:-:S04]  /*0ab0*/  SHF.R.U32.HI R13, RZ, 0x1, R4 ;  /* 0x00000001ff0d7819 */ /* 0x000fc80000011604 */
[----:B------:R-:W-:-:S13]  /*0ac0*/  ISETP.GE.U32.AND P1, PT, R2, R13, PT ;  /* 0x0000000d0200720c */ /* 0x000fda0003f26070 */
[----:B------:R-:W-:Y:S01]  /*0ad0*/  @!P1 IMAD R5, R13, 0x4, R0 ;  /* 0x000000040d059824 */ /* 0x000fe200078e0200 */
[----:B------:R-:W-:Y:S05]  /*0ae0*/  @!P1 LDS R8, [R0] ;  /* 0x0000000000089984 */ /* 0x000fea0000000800 */
[----:B------:R-:W1:Y:S02]  /*0af0*/  @!P1 LDS R5, [R5] ;  /* 0x0000000005059984 */ /* 0x000e640000000800 */
[----:B-1----:R-:W-:-:S05]  /*0b00*/  @!P1 FADD R9, R5, R8 ;  /* 0x0000000805099221 */ /* 0x002fca0000000000 */
[----:B------:R1:W-:Y:S01]  /*0b10*/  @!P1 STS [R0], R9 ;  /* 0x0000000900009388 */ /* 0x0003e20000000800 */
[----:B------:R-:W-:Y:S01]  /*0b20*/  ISETP.GT.U32.AND P1, PT, R4, 0x3, PT ;  /* 0x000000030400780c */ /* 0x000fe20003f24070 */
[----:B------:R-:W-:-:S12]  /*0b30*/  IMAD.MOV.U32 R4, RZ, RZ, R13 ;  /* 0x000000ffff047224 */ /* 0x000fd800078e000d */
[----:B-1----:R-:W-:Y:S05]  /*0b40*/  @P1 BRA `(.L_x_59) ;  /* 0xfffffffc00d41947 */ /* 0x002fea000383ffff */
.L_x_58:
[----:B------:R-:W-:Y:S06]  /*0b50*/  BAR.SYNC.DEFER_BLOCKING 0x0 ;  /* 0x0000000000007b1d */ /* 0x000fec0000010000 */
[----:B------:R-:W-:Y:S05]  /*0b60*/  @P0 EXIT ;  /* 0x000000000000094d */ /* 0x000fea0003800000 */
[----:B------:R-:W1:Y:S01]  /*0b70*/  S2UR UR5, SR_CgaCtaId ;  /* 0x00000000000579c3 */ /* 0x000e620000008800 */
[----:B------:R-:W-:Y:S01]  /*0b80*/  UMOV UR4, 0x400 ;  /* 0x0000040000047882 */ /* 0x000fe20000000000 */
[C---:B------:R-:W-:Y:S01]  /*0b90*/  ISETP.GE.U32.AND P1, PT, R6.reuse, 0x4, PT ;  /* 0x000000040600780c */ /* 0x040fe20003f26070 */
[----:B------:R-:W-:Y:S01]  /*0ba0*/  IMAD.MOV.U32 R4, RZ, RZ, R2 ;  /* 0x000000ffff047224 */ /* 0x000fe200078e0002 */
[----:B------:R-:W-:Y:S01]  /*0bb0*/  ISETP.GT.U32.AND P0, PT, R6, 0x1, PT ;  /* 0x000000010600780c */ /* 0x000fe20003f04070 */
[----:B------:R-:W-:Y:S01]  /*0bc0*/  IMAD.MOV.U32 R5, RZ, RZ, RZ ;  /* 0x000000ffff057224 */ /* 0x000fe200078e00ff */
[C---:B------:R-:W-:Y:S02]  /*0bd0*/  ISETP.GE.U32.AND.EX P1, PT, R7.reuse, RZ, PT, P1 ;  /* 0x000000ff0700720c */ /* 0x040fe40003f26110 */
[----:B------:R-:W-:-:S04]  /*0be0*/  ISETP.GT.U32.AND.EX P0, PT, R7, RZ, PT, P0 ;  /* 0x000000ff0700720c */ /* 0x000fc80003f04100 */
[----:B------:R-:W-:Y:S02]  /*0bf0*/  SEL R13, R6, 0x1, P0 ;  /* 0x00000001060d7807 */ /* 0x000fe40000000000 */
[----:B------:R-:W-:Y:S02]  /*0c00*/  SEL R12, R7, RZ, P0 ;  /* 0x000000ff070c7207 */ /* 0x000fe40000000000 */
[----:B------:R-:W-:Y:S01]  /*0c10*/  LOP3.LUT R2, R13, 0x3, RZ, 0xc0, !PT ;  /* 0x000000030d027812 */ /* 0x000fe200078ec0ff */
[----:B-1----:R-:W-:-:S09]  /*0c20*/  ULEA UR4, UR5, UR4, 0x18 ;  /* 0x0000000405047291 */ /* 0x002fd2000f8ec0ff */
[----:B------:R-:W1:Y:S02]  /*0c30*/  LDS R3, [UR4] ;  /* 0x00000004ff037984 */ /* 0x000e640008000800 */
[----:B------:R-:W2:Y:S02]  /*0c40*/  S2UR UR4, SR_CTAID.X ;  /* 0x00000000000479c3 */ /* 0x000ea40000002500 */
[----:B--2---:R-:W-:Y:S01]  /*0c50*/  IMAD.WIDE.U32 R4, R10, UR4, R4 ;  /* 0x000000040a047c25 */ /* 0x004fe2000f8e0004 */
[----:B------:R-:W-:-:S03]  /*0c60*/  MOV R10, RZ ;  /* 0x000000ff000a7202 */ /* 0x000fc60000000f00 */
[----:B------:R-:W-:Y:S01]  /*0c70*/  IMAD R11, R11, UR4, R5 ;  /* 0x000000040b0b7c24 */ /* 0x000fe2000f8e0205 */
[----:B------:R-:W-:Y:S01]  /*0c80*/  UMOV UR4, URZ ;  /* 0x000000ff00047c82 */ /* 0x000fe20008000000 */
[----:B------:R-:W-:Y:S05]  /*0c90*/  @!P1 BRA `(.L_x_60) ;  /* 0x0000000400789947 */ /* 0x000fea0003800000 */
[----:B------:R-:W-:Y:S01]  /*0ca0*/  LOP3.LUT R13, R13, 0xfffffffc, RZ, 0xc0, !PT ;  /* 0xfffffffc0d0d7812 */ /* 0x000fe200078ec0ff */
[----:B------:R-:W2:Y:S01]  /*0cb0*/  LDCU.64 UR12, c[0x0][0x380] ;  /* 0x00007000ff0c77ac */ /* 0x000ea20008000a00 */
[----:B------:R-:W-:Y:S02]  /*0cc0*/  USHF.L.U32 UR8, UR7, 0x1, URZ ;  /* 0x0000000107087899 */ /* 0x000fe400080006ff */
[----:B------:R-:W-:Y:S01]  /*0cd0*/  UIMAD UR9, UR7, 0x3, URZ ;  /* 0x00000003070978a4 */ /* 0x000fe2000f8e02ff */
[----:B------:R-:W-:Y:S01]  /*0ce0*/  UMOV UR5, URZ ;  /* 0x000000ff00057c82 */ /* 0x000fe20008000000 */
[----:B------:R-:W-:Y:S01]  /*0cf0*/  UMOV UR6, UR7 ;  /* 0x0000000700067c82 */ /* 0x000fe20008000000 */
[----:B------:R-:W-:-:S09]  /*0d00*/  UMOV UR4, URZ ;  /* 0x000000ff00047c82 */ /* 0x000fd20008000000 */
.L_x_69:
[----:B0-----:R-:W-:-:S05]  /*0d10*/  IADD3 R0, P0, PT, R4, UR5, RZ ;  /* 0x0000000504007c10 */ /* 0x001fca000ff1e0ff */
[----:B------:R-:W-:Y:S01]  /*0d20*/  IMAD.X R7, RZ, RZ, R11, P0 ;  /* 0x000000ffff077224 */ /* 0x000fe200000e060b */
[----:B--2---:R-:W-:-:S04]  /*0d30*/  LEA R8, P0, R0, UR12, 0x2 ;  /* 0x0000000c00087c11 */ /* 0x004fc8000f8010ff */
[----:B------:R-:W-:-:S05]  /*0d40*/  LEA.HI.X R9, R0, UR13, R7, 0x2, P0 ;  /* 0x0000000d00097c11 */ /* 0x000fca00080f1407 */
[----:B------:R-:W2:Y:S01]  /*0d50*/  LDG.E R0, desc[UR10][R8.64] ;  /* 0x0000000a08007981 */ /* 0x000ea2000c1e1900 */
[----:B-1----:R-:W0:Y:S01]  /*0d60*/  MUFU.RCP R6, R3 ;  /* 0x0000000300067308 */ /* 0x002e220000001000 */
        /* <DEDUP_REMOVED lines=9> */
[----:B------:R-:W-:Y:S05]  /*0e00*/  CALL.REL.NOINC `($__internal_3_$__cuda_sm3x_div_rn_noftz_f32_slowpath) ;  /* 0x0000000800a87944 */ /* 0x000fea0003c00000 */
[----:B------:R-:W-:-:S07]  /*0e10*/  IMAD.MOV.U32 R15, RZ, RZ, R17 ;  /* 0x000000ffff0f7224 */ /* 0x000fce00078e0011 */
.L_x_62:
[----:B------:R-:W-:Y:S05]  /*0e20*/  BSYNC.RECONVERGENT B0 ;  /* 0x0000000000007941 */ /* 0x000fea0003800200 */
.L_x_61:
[----:B------:R-:W-:Y:S01]  /*0e30*/  IADD3 R0, P0, PT, R4, UR6, RZ ;  /* 0x0000000604007c10 */ /* 0x000fe2000ff1e0ff */
[----:B------:R0:W-:Y:S04]  /*0e40*/  STG.E desc[UR10][R8.64], R15 ;  /* 0x0000000f08007986 */ /* 0x0001e8000c10190a */
[----:B------:R-:W-:Y:S01]  /*0e50*/  IMAD.X R7, RZ, RZ, R11, P0 ;  /* 0x000000ffff077224 */ /* 0x000fe200000e060b */
[----:B------:R-:W-:-:S04]  /*0e60*/  LEA R6, P0, R0, UR12, 0x2 ;  /* 0x0000000c00067c11 */ /* 0x000fc8000f8010ff */
[----:B------:R-:W-:-:S05]  /*0e70*/  LEA.HI.X R7, R0, UR13, R7, 0x2, P0 ;  /* 0x0000000d00077c11 */ /* 0x000fca00080f1407 */
[----:B------:R-:W2:Y:S01]  /*0e80*/  LDG.E R16, desc[UR10][R6.64] ;  /* 0x0000000a06107981 */ /* 0x000ea2000c1e1900 */
[----:B------:R-:W1:Y:S01]  /*0e90*/  MUFU.RCP R0, R3 ;  /* 0x0000000300007308 */ /* 0x000e620000001000 */
[----:B------:R-:W-:Y:S01]  /*0ea0*/  BSSY.RECONVERGENT B0, `(.L_x_63) ;  /* 0x000000b000007945 */ /* 0x000fe20003800200 */
[----:B-1----:R-:W-:-:S04]  /*0eb0*/  FFMA R17, -R3, R0, 1 ;  /* 0x3f80000003117423 */ /* 0x002fc80000000100 */
[----:B------:R-:W-:Y:S02]  /*0ec0*/  FFMA R0, R0, R17, R0 ;  /* 0x0000001100007223 */ /* 0x000fe40000000000 */
[----:B--2---:R-:W1:Y:S02]  /*0ed0*/  FCHK P0, R16, R3 ;  /* 0x0000000310007302 */ /* 0x004e640000000000 */
[----:B------:R-:W-:-:S04]  /*0ee0*/  FFMA R14, R0, R16, RZ ;  /* 0x00000010000e7223 */ /* 0x000fc800000000ff */
[----:B------:R-:W-:-:S04]  /*0ef0*/  FFMA R17, -R3, R14, R16 ;  /* 0x0000000e03117223 */ /* 0x000fc80000000110 */
[----:B------:R-:W-:Y:S01]  /*0f00*/  FFMA R17, R0, R17, R14 ;  /* 0x0000001100117223 */ /* 0x000fe2000000000e */
[----:B01----:R-:W-:Y:S06]  /*0f10*/  @!P0 BRA `(.L_x_64) ;  /* 0x00000000000c8947 */ /* 0x003fec0003800000 */
[----:B------:R-:W-:Y:S01]  /*0f20*/  IMAD.MOV.U32 R0, RZ, RZ, R16 ;  /* 0x000000ffff007224 */ /* 0x000fe200078e0010 */
[----:B------:R-:W-:-:S07]  /*0f30*/  MOV R14, 0xf50 ;  /* 0x00000f50000e7802 */ /* 0x000fce0000000f00 */
[----:B------:R-:W-:Y:S05]  /*0f40*/  CALL.REL.NOINC `($__internal_3_$__cuda_sm3x_div_rn_noftz_f32_slowpath) ;  /* 0x0000000800587944 */ /* 0x000fea0003c00000 */
.L_x_64:
[----:B------:R-:W-:Y:S05]  /*0f50*/  BSYNC.RECONVERGENT B0 ;  /* 0x0000000000007941 */ /* 0x000fea0003800200 */
.L_x_63:
[----:B------:R-:W-:Y:S01]  /*0f60*/  IADD3 R0, P0, PT, R4, UR8, RZ ;  /* 0x0000000804007c10 */ /* 0x000fe2000ff1e0ff */
[----:B------:R0:W-:Y:S03]  /*0f70*/  STG.E desc[UR10][R6.64], R17 ;  /* 0x0000001106007986 */ /* 0x0001e6000c10190a */
[----:B------:R-:W-:Y:S02]  /*0f80*/  IADD3.X R9, PT, PT, RZ, R11, RZ, P0, !PT ;  /* 0x0000000bff097210 */ /* 0x000fe400007fe4ff */
        /* <DEDUP_REMOVED lines=15> */
[----:B------:R-:W-:-:S07]  /*1080*/  IMAD.MOV.U32 R15, RZ, RZ, R17 ;  /* 0x000000ffff0f7224 */ /* 0x000fce00078e0011 */
.L_x_66:
[----:B------:R-:W-:Y:S05]  /*1090*/  BSYNC.RECONVERGENT B0 ;  /* 0x0000000000007941 */ /* 0x000fea0003800200 */
.L_x_65:
        /* <DEDUP_REMOVED lines=18> */
.L_x_68:
[----:B------:R-:W-:Y:S05]  /*11c0*/  BSYNC.RECONVERGENT B0 ;  /* 0x0000000000007941 */ /* 0x000fea0003800200 */
.L_x_67:
[----:B------:R-:W-:Y:S01]  /*11d0*/  IADD3 R13, P0, PT, R13, -0x4, RZ ;  /* 0xfffffffc0d0d7810 */ /* 0x000fe20007f1e0ff */
[----:B------:R3:W-:Y:S01]  /*11e0*/  STG.E desc[UR10][R6.64], R17 ;  /* 0x0000001106007986 */ /* 0x0007e2000c10190a */
[----:B------:R-:W-:Y:S02]  /*11f0*/  UIADD3 UR4, UPT, UPT, UR4, 0x4, URZ ;  /* 0x0000000404047890 */ /* 0x000fe4000fffe0ff */
[----:B------:R-:W-:Y:S01]  /*1200*/  IADD3.X R12, PT, PT, R12, -0x1, RZ, P0, !PT ;  /* 0xffffffff0c0c7810 */ /* 0x000fe200007fe4ff */
[----:B------:R-:W-:Y:S01]  /*1210*/  ULEA UR6, UR7, UR6, 0x2 ;  /* 0x0000000607067291 */ /* 0x000fe2000f8e10ff */
[----:B------:R-:W-:Y:S01]  /*1220*/  ISETP.NE.U32.AND P0, PT, R13, RZ, PT ;  /* 0x000000ff0d00720c */ /* 0x000fe20003f05070 */
[----:B------:R-:W-:Y:S02]  /*1230*/  ULEA UR8, UR7, UR8, 0x2 ;  /* 0x0000000807087291 */ /* 0x000fe4000f8e10ff */
[----:B------:R-:W-:Y:S01]  /*1240*/  ULEA UR9, UR7, UR9, 0x2 ;  /* 0x0000000907097291 */ /* 0x000fe2000f8e10ff */
[----:B------:R-:W-:Y:S01]  /*1250*/  ISETP.NE.AND.EX P0, PT, R12, RZ, PT, P0 ;  /* 0x000000ff0c00720c */ /* 0x000fe20003f05300 */
[----:B------:R-:W-:-:S12]  /*1260*/  ULEA UR5, UR7, UR5, 0x2 ;  /* 0x0000000507057291 */ /* 0x000fd8000f8e10ff */
[----:B---3--:R-:W-:Y:S05]  /*1270*/  @P0 BRA `(.L_x_69) ;  /* 0xfffffff800a40947 */ /* 0x008fea000383ffff */
.L_x_60:
[----:B------:R-:W-:-:S04]  /*1280*/  ISETP.NE.U32.AND P0, PT, R2, RZ, PT ;  /* 0x000000ff0200720c */ /* 0x000fc80003f05070 */
[----:B------:R-:W-:-:S13]  /*1290*/  ISETP.NE.AND.EX P0, PT, R10, RZ, PT, P0 ;  /* 0x000000ff0a00720c */ /* 0x000fda0003f05300 */
[----:B------:R-:W-:Y:S05]  /*12a0*/  @!P0 EXIT ;  /* 0x000000000000894d */ /* 0x000fea0003800000 */
[----:B------:R-:W2:Y:S01]  /*12b0*/  LDCU.64 UR8, c[0x0][0x380] ;  /* 0x00007000ff0877ac */ /* 0x000ea20008000a00 */
[----:B------:R-:W-:-:S12]  /*12c0*/  UIMAD UR5, UR7, UR4, URZ ;  /* 0x00000004070572a4 */ /* 0x000fd8000f8e02ff */
.L_x_72:
[----:B0-----:R-:W-:-:S04]  /*12d0*/  IADD3 R0, P0, PT, R4, UR5, RZ ;  /* 0x0000000504007c10 */ /* 0x001fc8000ff1e0ff */
[----:B---3--:R-:W-:Y:S02]  /*12e0*/  IADD3.X R7, PT, PT, RZ, R11, RZ, P0, !PT ;  /* 0x0000000bff077210 */ /* 0x008fe400007fe4ff */
[----:B--2---:R-:W-:-:S04]  /*12f0*/  LEA R6, P0, R0, UR8, 0x2 ;  /* 0x0000000800067c11 */ /* 0x004fc8000f8010ff */
[----:B------:R-:W-:-:S05]  /*1300*/  LEA.HI.X R7, R0, UR9, R7, 0x2, P0 ;  /* 0x0000000900077c11 */ /* 0x000fca00080f1407 */
[----:B------:R-:W2:Y:S01]  /*1310*/  LDG.E R12, desc[UR10][R6.64] ;  /* 0x0000000a060c7981 */ /* 0x000ea2000c1e1900 */
[----:B-1----:R-:W0:Y:S01]  /*1320*/  MUFU.RCP R0, R3 ;  /* 0x0000000300007308 */ /* 0x002e220000001000 */
[----:B------:R-:W-:Y:S01]  /*1330*/  IADD3 R2, P0, PT, R2, -0x1, RZ ;  /* 0xffffffff02027810 */ /* 0x000fe20007f1e0ff */
[----:B------:R-:W-:Y:S03]  /*1340*/  BSSY.RECONVERGENT B0, `(.L_x_70) ;  /* 0x000000f000007945 */ /* 0x000fe60003800200 */
[----:B------:R-:W-:Y:S02]  /*1350*/  IADD3.X R10, PT, PT, R10, -0x1, RZ, P0, !PT ;  /* 0xffffffff0a0a7810 */ /* 0x000fe400007fe4ff */
[----:B------:R-:W-:-:S04]  /*1360*/  ISETP.NE.U32.AND P0, PT, R2, RZ, PT ;  /* 0x000000ff0200720c */ /* 0x000fc80003f05070 */
[----:B------:R-:W-:Y:S01]  /*1370*/  ISETP.NE.AND.EX P0, PT, R10, RZ, PT, P0 ;  /* 0x000000ff0a00720c */ /* 0x000fe20003f05300 */
[----:B0-----:R-:W-:-:S04]  /*1380*/  FFMA R9, -R3, R0, 1 ;  /* 0x3f80000003097423 */ /* 0x001fc80000000100 */
[----:B------:R-:W-:Y:S01]  /*1390*/  FFMA R0, R0, R9, R0 ;  /* 0x0000000900007223 */ /* 0x000fe20000000000 */
[----:B--2---:R-:W0:Y:S03]  /*13a0*/  FCHK P1, R12, R3 ;  /* 0x000000030c007302 */ /* 0x004e260000020000 */
[----:B------:R-:W-:-:S04]  /*13b0*/  FFMA R8, R0, R12, RZ ;  /* 0x0000000c00087223 */ /* 0x000fc800000000ff */
[----:B------:R-:W-:-:S04]  /*13c0*/  FFMA R9, -R3, R8, R12 ;  /* 0x0000000803097223 */ /* 0x000fc8000000010c */
[----:B------:R-:W-:Y:S01]  /*13d0*/  FFMA R9, R0, R9, R8 ;  /* 0x0000000900097223 */ /* 0x000fe20000000008 */
[----:B0-----:R-:W-:Y:S06]  /*13e0*/  @!P1 BRA `(.L_x_71) ;  /* 0x0000000000109947 */ /* 0x001fec0003800000 */
[----:B------:R-:W-:Y:S01]  /*13f0*/  IMAD.MOV.U32 R0, RZ, RZ, R12 ;  /* 0x000000ffff007224 */ /* 0x000fe200078e000c */
[----:B------:R-:W-:-:S07]  /*1400*/  MOV R14, 0x1420 ;  /* 0x00001420000e7802 */ /* 0x000fce0000000f00 */
[----:B------:R-:W-:Y:S05]  /*1410*/  CALL.REL.NOINC `($__internal_3_$__cuda_sm3x_div_rn_noftz_f32_slowpath) ;  /* 0x0000000400247944 */ /* 0x000fea0003c00000 */
[----:B------:R-:W-:-:S07]  /*1420*/  IMAD.MOV.U32 R9, RZ, RZ, R17 ;  /* 0x000000ffff097224 */ /* 0x000fce00078e0011 */
.L_x_71:
[----:B------:R-:W-:Y:S05]  /*1430*/  BSYNC.RECONVERGENT B0 ;  /* 0x0000000000007941 */ /* 0x000fea0003800200 */
.L_x_70:
[----:B------:R3:W-:Y:S01]  /*1440*/  STG.E desc[UR10][R6.64], R9 ;  /* 0x0000000906007986 */ /* 0x0007e2000c10190a */
[----:B------:R-:W-:Y:S01]  /*1450*/  UIADD3 UR5, UPT, UPT, UR7, UR5, URZ ;  /* 0x0000000507057290 */ /* 0x000fe2000fffe0ff */
[----:B------:R-:W-:Y:S11]  /*1460*/  @P0 BRA `(.L_x_72) ;  /* 0xfffffffc00980947 */ /* 0x000ff6000383ffff */
[----:B------:R-:W-:Y:S05]  /*1470*/  EXIT ;  /* 0x000000000000794d */ /* 0x000fea0003800000 */
        .weak           $__internal_2_$__cuda_sm20_div_u64
        .type           $__internal_2_$__cuda_sm20_div_u64,@function
        .size           $__internal_2_$__cuda_sm20_div_u64,($__internal_3_$__cuda_sm3x_div_rn_noftz_f32_slowpath - $__internal_2_$__cuda_sm20_div_u64)
$__internal_2_$__cuda_sm20_div_u64:
[----:B------:R-:W-:Y:S01]  /*1480*/  UMOV UR4, UR7 ;  /* 0x0000000700047c82 */ /* 0x000fe20008000000 */
[----:B------:R-:W-:Y:S02]  /*1490*/  UMOV UR5, URZ ;  /* 0x000000ff00057c82 */ /* 0x000fe40008000000 */
[----:B------:R-:W0:Y:S08]  /*14a0*/  I2F.U64.RP R5, UR4 ;  /* 0x0000000400057d12 */ /* 0x000e300008309000 */
[----:B0-----:R-:W0:Y:S02]  /*14b0*/  MUFU.RCP R5, R5 ;  /* 0x0000000500057308 */ /* 0x001e240000001000 */
[----:B0-----:R-:W-:-:S06]  /*14c0*/  VIADD R6, R5, 0x1ffffffe ;  /* 0x1ffffffe05067836 */ /* 0x001fcc0000000000 */
[----:B------:R-:W0:Y:S02]  /*14d0*/  F2I.U64.TRUNC R6, R6 ;  /* 0x0000000600067311 */ /* 0x000e24000020d800 */
[----:B0-----:R-:W-:-:S04]  /*14e0*/  IMAD.WIDE.U32 R8, R6, UR7, RZ ;  /* 0x0000000706087c25 */ /* 0x001fc8000f8e00ff */
[----:B------:R-:W-:Y:S01]  /*14f0*/  IMAD R9, R7, UR7, R9 ;  /* 0x0000000707097c24 */ /* 0x000fe2000f8e0209 */
[----:B------:R-:W-:-:S05]  /*1500*/  IADD3 R11, P0, PT, RZ, -R8, RZ ;  /* 0x80000008ff0b7210 */ /* 0x000fca0007f1e0ff */
[----:B------:R-:W-:-:S04]  /*1510*/  IMAD.HI.U32 R8, R6, R11, RZ ;  /* 0x0000000b06087227 */ /* 0x000fc800078e00ff */
[----:B------:R-:W-:Y:S01]  /*1520*/  IMAD.X R13, RZ, RZ, ~R9, P0 ;  /* 0x000000ffff0d7224 */ /* 0x000fe200000e0e09 */
[----:B------:R-:W-:-:S03]  /*1530*/  MOV R9, R6 ;  /* 0x0000000600097202 */ /* 0x000fc60000000f00 */
[-C--:B------:R-:W-:Y:S02]  /*1540*/  IMAD R15, R7, R13.reuse, RZ ;  /* 0x0000000d070f7224 */ /* 0x080fe400078e02ff */
[----:B------:R-:W-:-:S04]  /*1550*/  IMAD.WIDE.U32 R8, P0, R6, R13, R8 ;  /* 0x0000000d06087225 */ /* 0x000fc80007800008 */
[----:B------:R-:W-:-:S04]  /*1560*/  IMAD.HI.U32 R5, R7, R13, RZ ;  /* 0x0000000d07057227 */ /* 0x000fc800078e00ff */
[----:B------:R-:W-:-:S04]  /*1570*/  IMAD.HI.U32 R8, P1, R7, R11, R8 ;  /* 0x0000000b07087227 */ /* 0x000fc80007820008 */
[----:B------:R-:W-:Y:S01]  /*1580*/  IMAD.X R5, R5, 0x1, R7, P0 ;  /* 0x0000000105057824 */ /* 0x000fe200000e0607 */
[----:B------:R-:W-:-:S04]  /*1590*/  IADD3 R9, P2, PT, R15, R8, RZ ;  /* 0x000000080f097210 */ /* 0x000fc80007f5e0ff */
[----:B------:R-:W-:Y:S01]  /*15a0*/  IADD3.X R5, PT, PT, RZ, RZ, R5, P2, P1 ;  /* 0x000000ffff057210 */ /* 0x000fe200017e2405 */
[----:B------:R-:W-:-:S04]  /*15b0*/  IMAD.WIDE.U32 R6, R9, UR7, RZ ;  /* 0x0000000709067c25 */ /* 0x000fc8000f8e00ff */
[----:B------:R-:W-:Y:S01]  /*15c0*/  IMAD R10, R5, UR7, R7 ;  /* 0x00000007050a7c24 */ /* 0x000fe2000f8e0207 */
[----:B------:R-:W-:Y:S02]  /*15d0*/  IADD3 R11, P0, PT, RZ, -R6, RZ ;  /* 0x80000006ff0b7210 */ /* 0x000fe40007f1e0ff */
[----:B------:R-:W0:Y:S03]  /*15e0*/  LDC.64 R6, c[0x0][0x388] ;  /* 0x0000e200ff067b82 */ /* 0x000e260000000a00 */
[----:B------:R-:W-:-:S04]  /*15f0*/  IMAD.HI.U32 R8, R9, R11, RZ ;  /* 0x0000000b09087227 */ /* 0x000fc800078e00ff */
[----:B------:R-:W-:-:S04]  /*1600*/  IMAD.X R10, RZ, RZ, ~R10, P0 ;  /* 0x000000ffff0a7224 */ /* 0x000fc800000e0e0a */
[----:B------:R-:W-:-:S04]  /*1610*/  IMAD.WIDE.U32 R8, P0, R9, R10, R8 ;  /* 0x0000000a09087225 */ /* 0x000fc80007800008 */
[C---:B------:R-:W-:Y:S02]  /*1620*/  IMAD R13, R5.reuse, R10, RZ ;  /* 0x0000000a050d7224 */ /* 0x040fe400078e02ff */
[----:B------:R-:W-:-:S04]  /*1630*/  IMAD.HI.U32 R8, P1, R5, R11, R8 ;  /* 0x0000000b05087227 */ /* 0x000fc80007820008 */
[----:B------:R-:W-:Y:S01]  /*1640*/  IMAD.HI.U32 R10, R5, R10, RZ ;  /* 0x0000000a050a7227 */ /* 0x000fe200078e00ff */
[----:B------:R-:W-:-:S03]  /*1650*/  IADD3 R11, P2, PT, R13, R8, RZ ;  /* 0x000000080d0b7210 */ /* 0x000fc60007f5e0ff */
[----:B------:R-:W-:Y:S02]  /*1660*/  IMAD.X R5, R10, 0x1, R5, P0 ;  /* 0x000000010a057824 */ /* 0x000fe400000e0605 */
[----:B0-----:R-:W-:-:S03]  /*1670*/  IMAD.HI.U32 R8, R11, R6, RZ ;  /* 0x000000060b087227 */ /* 0x001fc600078e00ff */
[----:B------:R-:W-:Y:S01]  /*1680*/  IADD3.X R5, PT, PT, RZ, RZ, R5, P2, P1 ;  /* 0x000000ffff057210 */ /* 0x000fe200017e2405 */
[----:B------:R-:W-:Y:S02]  /*1690*/  IMAD.MOV.U32 R9, RZ, RZ, RZ ;  /* 0x000000ffff097224 */ /* 0x000fe400078e00ff */
[----:B------:R-:W-:-:S04]  /*16a0*/  IMAD.WIDE.U32 R8, R11, R7, R8 ;  /* 0x000000070b087225 */ /* 0x000fc800078e0008 */
[C---:B------:R-:W-:Y:S02]  /*16b0*/  IMAD R11, R5.reuse, R7, RZ ;  /* 0x00000007050b7224 */ /* 0x040fe400078e02ff */
[----:B------:R-:W-:-:S04]  /*16c0*/  IMAD.HI.U32 R8, P0, R5, R6, R8 ;  /* 0x0000000605087227 */ /* 0x000fc80007800008 */
[----:B------:R-:W-:Y:S01]  /*16d0*/  IMAD.HI.U32 R5, R5, R7, RZ ;  /* 0x0000000705057227 */ /* 0x000fe200078e00ff */
[----:B------:R-:W-:-:S04]  /*16e0*/  IADD3 R10, P1, PT, R11, R8, RZ ;  /* 0x000000080b0a7210 */ /* 0x000fc80007f3e0ff */
[----:B------:R-:W-:Y:S01]  /*16f0*/  IADD3.X R5, PT, PT, R5, RZ, RZ, P0, !PT ;  /* 0x000000ff05057210 */ /* 0x000fe200007fe4ff */
[----:B------:R-:W-:-:S04]  /*1700*/  IMAD.WIDE.U32 R8, R10, UR7, RZ ;  /* 0x000000070a087c25 */ /* 0x000fc8000f8e00ff */
[----:B------:R-:W-:Y:S01]  /*1710*/  IMAD.X R5, RZ, RZ, R5, P1 ;  /* 0x000000ffff057224 */ /* 0x000fe200008e0605 */
[----:B------:R-:W-:-:S03]  /*1720*/  IADD3 R11, P0, PT, -R8, R6, RZ ;  /* 0x00000006080b7210 */ /* 0x000fc60007f1e1ff */
[----:B------:R-:W-:Y:S01]  /*1730*/  IMAD R12, R5, UR7, R9 ;  /* 0x00000007050c7c24 */ /* 0x000fe2000f8e0209 */
[----:B------:R-:W-:Y:S02]  /*1740*/  IADD3 R9, P2, PT, R10, 0x1, RZ ;  /* 0x000000010a097810 */ /* 0x000fe40007f5e0ff */
[----:B------:R-:W-:Y:S01]  /*1750*/  IADD3 R6, P1, PT, R11, -UR7, RZ ;  /* 0x800000070b067c10 */ /* 0x000fe2000ff3e0ff */
[----:B------:R-:W-:Y:S01]  /*1760*/  IMAD.X R12, R7, 0x1, ~R12, P0 ;  /* 0x00000001070c7824 */ /* 0x000fe200000e0e0c */
[----:B------:R-:W-:Y:S01]  /*1770*/  ISETP.GE.U32.AND P0, PT, R11, UR7, PT ;  /* 0x000000070b007c0c */ /* 0x000fe2000bf06070 */
[----:B------:R-:W-:-:S03]  /*1780*/  IMAD.X R8, RZ, RZ, R5, P2 ;  /* 0x000000ffff087224 */ /* 0x000fc600010e0605 */
[C---:B------:R-:W-:Y:S02]  /*1790*/  ISETP.GE.U32.AND.EX P0, PT, R12.reuse, RZ, PT, P0 ;  /* 0x000000ff0c00720c */ /* 0x040fe40003f06100 */
[----:B------:R-:W-:Y:S02]  /*17a0*/  IADD3.X R7, PT, PT, R12, -0x1, RZ, P1, !PT ;  /* 0xffffffff0c077810 */ /* 0x000fe40000ffe4ff */
[----:B------:R-:W-:Y:S02]  /*17b0*/  SEL R6, R6, R11, P0 ;  /* 0x0000000b06067207 */ /* 0x000fe40000000000 */
[----:B------:R-:W-:Y:S02]  /*17c0*/  SEL R9, R9, R10, P0 ;  /* 0x0000000a09097207 */ /* 0x000fe40000000000 */
[----:B------:R-:W-:Y:S02]  /*17d0*/  SEL R7, R7, R12, P0 ;  /* 0x0000000c07077207 */ /* 0x000fe40000000000 */
[----:B------:R-:W-:Y:S01]  /*17e0*/  SEL R8, R8, R5, P0 ;  /* 0x0000000508087207 */ /* 0x000fe20000000000 */
[----:B------:R-:W-:Y:S01]  /*17f0*/  HFMA2 R5, -RZ, RZ, 0, 0 ;  /* 0x00000000ff057431 */ /* 0x000fe200000001ff */
[----:B------:R-:W-:-:S02]  /*1800*/  ISETP.GE.U32.AND P0, PT, R6, UR7, PT ;  /* 0x0000000706007c0c */ /* 0x000fc4000bf06070 */
[----:B------:R-:W-:Y:S02]  /*1810*/  IADD3 R6, P2, PT, R9, 0x1, RZ ;  /* 0x0000000109067810 */ /* 0x000fe40007f5e0ff */
[----:B------:R-:W-:Y:S02]  /*1820*/  ISETP.GE.U32.AND.EX P0, PT, R7, RZ, PT, P0 ;  /* 0x000000ff0700720c */ /* 0x000fe40003f06100 */
[----:B------:R-:W-:Y:S01]  /*1830*/  ISETP.NE.U32.AND P1, PT, RZ, UR7, PT ;  /* 0x00000007ff007c0c */ /* 0x000fe2000bf25070 */
[----:B------:R-:W-:Y:S01]  /*1840*/  IMAD.X R7, RZ, RZ, R8, P2 ;  /* 0x000000ffff077224 */ /* 0x000fe200010e0608 */
[----:B------:R-:W-:Y:S02]  /*1850*/  SEL R6, R6, R9, P0 ;  /* 0x0000000906067207 */ /* 0x000fe40000000000 */
[----:B------:R-:W-:Y:S02]  /*1860*/  ISETP.NE.AND.EX P1, PT, RZ, RZ, PT, P1 ;  /* 0x000000ffff00720c */ /* 0x000fe40003f25310 */
[----:B------:R-:W-:-:S02]  /*1870*/  SEL R7, R7, R8, P0 ;  /* 0x0000000807077207 */ /* 0x000fc40000000000 */
[----:B------:R-:W-:Y:S02]  /*1880*/  SEL R6, R6, 0xffffffff, P1 ;  /* 0xffffffff06067807 */ /* 0x000fe40000800000 */
[----:B------:R-:W-:Y:S01]  /*1890*/  SEL R7, R7, 0xffffffff, P1 ;  /* 0xffffffff07077807 */ /* 0x000fe20000800000 */
[----:B------:R-:W-:Y:S06]  /*18a0*/  RET.REL.NODEC R4 `(_Z7softmaxPfm) ;  /* 0xffffffe404d47950 */ /* 0x000fec0003c3ffff */
        .weak           $__internal_3_$__cuda_sm3x_div_rn_noftz_f32_slowpath
        .type           $__internal_3_$__cuda_sm3x_div_rn_noftz_f32_slowpath,@function
        .size           $__internal_3_$__cuda_sm3x_div_rn_noftz_f32_slowpath,(.L_x_88 - $__internal_3_$__cuda_sm3x_div_rn_noftz_f32_slowpath)
$__internal_3_$__cuda_sm3x_div_rn_noftz_f32_slowpath:
[--C-:B------:R-:W-:Y:S01]  /*18b0*/  SHF.R.U32.HI R15, RZ, 0x17, R3.reuse ;  /* 0x00000017ff0f7819 */ /* 0x100fe20000011603 */
[----:B------:R-:W-:Y:S01]  /*18c0*/  BSSY.RECONVERGENT B1, `(.L_x_73) ;  /* 0x0000063000017945 */ /* 0x000fe20003800200 */
[----:B------:R-:W-:Y:S01]  /*18d0*/  SHF.R.U32.HI R17, RZ, 0x17, R0 ;  /* 0x00000017ff117819 */ /* 0x000fe20000011600 */
[----:B------:R-:W-:Y:S01]  /*18e0*/  IMAD.MOV.U32 R19, RZ, RZ, R3 ;  /* 0x000000ffff137224 */ /* 0x000fe200078e0003 */
[----:B------:R-:W-:Y:S02]  /*18f0*/  LOP3.LUT R15, R15, 0xff, RZ, 0xc0, !PT ;  /* 0x000000ff0f0f7812 */ /* 0x000fe400078ec0ff */
        /* <DEDUP_REMOVED lines=26> */
[----:B------:R-:W-:Y:S02]  /*1aa0*/  @!P1 IMAD.MOV.U32 R16, RZ, RZ, -0x40 ;  /* 0xffffffc0ff109424 */ /* 0x000fe400078e00ff */
[----:B------:R-:W-:Y:S01]  /*1ab0*/  @!P1 FFMA R0, R0, 1.84467440737095516160e+19, RZ ;  /* 0x5f80000000009823 */ /* 0x000fe200000000ff */
[----:B------:R-:W-:Y:S01]  /*1ac0*/  @!P2 FFMA R19, R3, 1.84467440737095516160e+19, RZ ;  /* 0x5f8000000313a823 */ /* 0x000fe200000000ff */
[----:B------:R-:W-:-:S07]  /*1ad0*/  @!P2 VIADD R16, R16, 0x40 ;  /* 0x000000401010a836 */ /* 0x000fce0000000000 */
.L_x_74:
[----:B------:R-:W-:Y:S01]  /*1ae0*/  LEA R18, R15, 0xc0800000, 0x17 ;  /* 0xc08000000f127811 */ /* 0x000fe200078eb8ff */
[----:B------:R-:W-:Y:S04]  /*1af0*/  BSSY.RECONVERGENT B2, `(.L_x_79) ;  /* 0x0000036000027945 */ /* 0x000fe80003800200 */
[----:B------:R-:W-:Y:S02]  /*1b00*/  IMAD.IADD R20, R19, 0x1, -R18 ;  /* 0x0000000113147824 */ /* 0x000fe400078e0a12 */
[----:B------:R-:W-:Y:S02]  /*1b10*/  VIADD R19, R17, 0xffffff81 ;  /* 0xffffff8111137836 */ /* 0x000fe40000000000 */
[----:B------:R-:W0:Y:S01]  /*1b20*/  MUFU.RCP R18, R20 ;  /* 0x0000001400127308 */ /* 0x000e220000001000 */
[----:B------:R-:W-:Y:S01]  /*1b30*/  FADD.FTZ R21, -R20, -RZ ;  /* 0x800000ff14157221 */ /* 0x000fe20000010100 */
[C---:B------:R-:W-:Y:S01]  /*1b40*/  IMAD R0, R19.reuse, -0x800000, R0 ;  /* 0xff80000013007824 */ /* 0x040fe200078e0200 */
[----:B------:R-:W-:-:S04]  /*1b50*/  IADD3 R19, PT, PT, R19, 0x7f, -R15 ;  /* 0x0000007f13137810 */ /* 0x000fc80007ffe80f */
[----:B------:R-:W-:Y:S01]  /*1b60*/  IADD3 R19, PT, PT, R19, R16, RZ ;  /* 0x0000001013137210 */ /* 0x000fe20007ffe0ff */
        /* <DEDUP_REMOVED lines=20> */
[-CC-:B------:R-:W-:Y:S01]  /*1cb0*/  FFMA.RZ R16, R17, R21.reuse, R18.reuse ;  /* 0x0000001511107223 */ /* 0x180fe2000000c012 */
[C---:B------:R-:W-:Y:S02]  /*1cc0*/  ISETP.NE.AND P3, PT, R15.reuse, RZ, PT ;  /* 0x000000ff0f00720c */ /* 0x040fe40003f65270 */
[----:B------:R-:W-:Y:S02]  /*1cd0*/  ISETP.NE.AND P2, PT, R15, RZ, PT ;  /* 0x000000ff0f00720c */ /* 0x000fe40003f45270 */
[----:B------:R-:W-:Y:S01]  /*1ce0*/  LOP3.LUT R19, R16, 0x7fffff, RZ, 0xc0, !PT ;  /* 0x007fffff10137812 */ /* 0x000fe200078ec0ff */
[CCC-:B------:R-:W-:Y:S01]  /*1cf0*/  FFMA.RP R16, R17.reuse, R21.reuse, R18.reuse ;  /* 0x0000001511107223 */ /* 0x1c0fe20000008012 */
[----:B------:R-:W-:Y:S01]  /*1d00*/  FFMA.RM R17, R17, R21, R18 ;  /* 0x0000001511117223 */ /* 0x000fe20000004012 */
[----:B------:R-:W-:Y:S01]  /*1d10*/  VIADD R18, R15, 0x20 ;  /* 0x000000200f127836 */ /* 0x000fe20000000000 */
[----:B------:R-:W-:Y:S01]  /*1d20*/  LOP3.LUT R19, R19, 0x800000, RZ, 0xfc, !PT ;  /* 0x0080000013137812 */ /* 0x000fe200078efcff */
[----:B------:R-:W-:-:S02]  /*1d30*/  IMAD.MOV R15, RZ, RZ, -R15 ;  /* 0x000000ffff0f7224 */ /* 0x000fc400078e0a0f */
        /* <DEDUP_REMOVED lines=13> */
.L_x_81:
[----:B------:R-:W-:-:S04]  /*1e10*/  LOP3.LUT R0, R0, 0x80000000, RZ, 0xc0, !PT ;  /* 0x8000000000007812 */ /* 0x000fc800078ec0ff */
[----:B------:R-:W-:Y:S01]  /*1e20*/  LOP3.LUT R0, R0, 0x7f800000, RZ, 0xfc, !PT ;  /* 0x7f80000000007812 */ /* 0x000fe200078efcff */
[----:B------:R-:W-:Y:S06]  /*1e30*/  BRA `(.L_x_82) ;  /* 0x0000000000047947 */ /* 0x000fec0003800000 */
.L_x_80:
[----:B------:R-:W-:-:S07]  /*1e40*/  IMAD R0, R19, 0x800000, R0 ;  /* 0x0080000013007824 */ /* 0x000fce00078e0200 */
.L_x_82:
[----:B------:R-:W-:Y:S05]  /*1e50*/  BSYNC.RECONVERGENT B2 ;  /* 0x0000000000027941 */ /* 0x000fea0003800200 */
.L_x_79:
[----:B------:R-:W-:Y:S05]  /*1e60*/  BRA `(.L_x_83) ;  /* 0x0000000000207947 */ /* 0x000fea0003800000 */
.L_x_78:
[----:B------:R-:W-:-:S04]  /*1e70*/  LOP3.LUT R0, R19, 0x80000000, R0, 0x48, !PT ;  /* 0x8000000013007812 */ /* 0x000fc800078e4800 */
[----:B------:R-:W-:Y:S01]  /*1e80*/  LOP3.LUT R0, R0, 0x7f800000, RZ, 0xfc, !PT ;  /* 0x7f80000000007812 */ /* 0x000fe200078efcff */
[----:B------:R-:W-:Y:S06]  /*1e90*/  BRA `(.L_x_83) ;  /* 0x0000000000147947 */ /* 0x000fec0003800000 */
.L_x_77:
[----:B------:R-:W-:Y:S01]  /*1ea0*/  LOP3.LUT R0, R19, 0x80000000, R0, 0x48, !PT ;  /* 0x8000000013007812 */ /* 0x000fe200078e4800 */
[----:B------:R-:W-:Y:S06]  /*1eb0*/  BRA `(.L_x_83) ;  /* 0x00000000000c7947 */ /* 0x000fec0003800000 */
.L_x_76:
[----:B------:R-:W0:Y:S01]  /*1ec0*/  MUFU.RSQ R0, -QNAN ;  /* 0xffc0000000007908 */ /* 0x000e220000001400 */
[----:B------:R-:W-:Y:S05]  /*1ed0*/  BRA `(.L_x_83) ;  /* 0x0000000000047947 */ /* 0x000fea0003800000 */
.L_x_75:
[----:B------:R-:W-:-:S07]  /*1ee0*/  FADD.FTZ R0, R0, R3 ;  /* 0x0000000300007221 */ /* 0x000fce0000010000 */
.L_x_83:
[----:B------:R-:W-:Y:S05]  /*1ef0*/  BSYNC.RECONVERGENT B1 ;  /* 0x0000000000017941 */ /* 0x000fea0003800200 */
.L_x_73:
[----:B------:R-:W-:Y:S02]  /*1f00*/  IMAD.MOV.U32 R15, RZ, RZ, 0x0 ;  /* 0x00000000ff0f7424 */ /* 0x000fe400078e00ff */
[----:B0-----:R-:W-:Y:S02]  /*1f10*/  IMAD.MOV.U32 R17, RZ, RZ, R0 ;  /* 0x000000ffff117224 */ /* 0x001fe400078e0000 */
[----:B------:R-:W-:Y:S05]  /*1f20*/  RET.REL.NODEC R14 `(_Z7softmaxPfm) ;  /* 0xffffffe00e347950 */ /* 0x000fea0003c3ffff */
.L_x_84:
        /* <DEDUP_REMOVED lines=13> */
.L_x_88:


//--------------------- .nv.shared._Z4QK_VPKfS0_Pfii --------------------------
	.section	.nv.shared._Z4QK_VPKfS0_Pfii,"aw",@nobits
	.sectionflags	@""
	.align	4
.nv.shared._Z4QK_VPKfS0_Pfii:
	.zero		9216


//--------------------- .nv.shared.reserved.0     --------------------------
	.section	.nv.shared.reserved.0,"aw",@nobits
	.weak		__nv_reservedSMEM_offset_0_alias
	.size		__nv_reservedSMEM_offset_0_alias, 0, 64
	.other		__nv_reservedSMEM_offset_0_alias,@"STO_CUDA_RESERVED_SHARED STV_DEFAULT"
__nv_reservedSMEM_offset_0_alias:
	.zero		0
	.zero		64


//--------------------- .nv.shared._Z6matmulPKfS0_Pfii --------------------------
	.section	.nv.shared._Z6matmulPKfS0_Pfii,"aw",@nobits
	.sectionflags	@""
	.align	4
.nv.shared._Z6matmulPKfS0_Pfii:
	.zero		9216


//--------------------- .nv.shared._Z11softmax_maxPfm --------------------------
	.section	.nv.shared._Z11softmax_maxPfm,"aw",@nobits
	.sectionflags	@""
	.align	4
.nv.shared._Z11softmax_maxPfm:
	.zero		1156


//--------------------- .nv.shared._Z7softmaxPfm  --------------------------
	.section	.nv.shared._Z7softmaxPfm,"aw",@nobits
	.sectionflags	@""
	.align	4
.nv.shared._Z7softmaxPfm:
	.zero		1152


//--------------------- .nv.constant0._Z4QK_VPKfS0_Pfii --------------------------
	.section	.nv.constant0._Z4QK_VPKfS0_Pfii,"a",@progbits
	.sectionflags	@""
	.align	4
.nv.constant0._Z4QK_VPKfS0_Pfii:
	.zero		928


//--------------------- .nv.constant0._Z6matmulPKfS0_Pfii --------------------------
	.section	.nv.constant0._Z6matmulPKfS0_Pfii,"a",@progbits
	.sectionflags	@""
	.align	4
.nv.constant0._Z6matmulPKfS0_Pfii:
	.zero		928


//--------------------- .nv.constant0._Z11softmax_maxPfm --------------------------
	.section	.nv.constant0._Z11softmax_maxPfm,"a",@progbits
	.sectionflags	@""
	.align	4
.nv.constant0._Z11softmax_maxPfm:
	.zero		912


//--------------------- .nv.constant0._Z7softmaxPfm --------------------------
	.section	.nv.constant0._Z7softmaxPfm,"a",@progbits
	.sectionflags	@""
	.align	4
.nv.constant0._Z7softmaxPfm:
	.zero		912


//--------------------- SYMBOLS --------------------------

	.type		.nv.reservedSmem.offset0,@object
	.size		.nv.reservedSmem.offset0,0x4
	.type		.nv.reservedSmem.cap,@object
	.size		.nv.reservedSmem.cap,0x4
